	.headerflags	@"EF_CUDA_TEXMODE_UNIFIED EF_CUDA_64BIT_ADDRESS EF_CUDA_SM86 EF_CUDA_VIRTUAL_SM(EF_CUDA_SM86)"
	.elftype	@"ET_EXEC"


//--------------------- .nv.info                  --------------------------
	.section	.nv.info,"",@"SHT_CUDA_INFO"
	.align	4


	//----- nvinfo : EIATTR_REGCOUNT
	.align		4
        /*0000*/ 	.byte	0x04, 0x2f
        /*0002*/ 	.short	(.L_2 - .L_1)
	.align		4
.L_1:
        /*0004*/ 	.word	index@(triton_red_fused__to_copy_add_amax_amin_clamp_mul_native_layer_norm_reciprocal_12)
        /*0008*/ 	.word	0x00000080


	//----- nvinfo : EIATTR_MIN_STACK_SIZE
	.align		4
.L_2:
        /*000c*/ 	.byte	0x04, 0x12
        /*000e*/ 	.short	(.L_4 - .L_3)
	.align		4
.L_3:
        /*0010*/ 	.word	index@(triton_red_fused__to_copy_add_amax_amin_clamp_mul_native_layer_norm_reciprocal_12)
        /*0014*/ 	.word	0x00000000


	//----- nvinfo : EIATTR_FRAME_SIZE
	.align		4
.L_4:
        /*0018*/ 	.byte	0x04, 0x11
        /*001a*/ 	.short	(.L_6 - .L_5)
	.align		4
.L_5:
        /*001c*/ 	.word	index@(triton_red_fused__to_copy_add_amax_amin_clamp_mul_native_layer_norm_reciprocal_12)
        /*0020*/ 	.word	0x00000000


	//----- nvinfo : EIATTR_MIN_STACK_SIZE
	.align		4
.L_6:
        /*0024*/ 	.byte	0x04, 0x12
        /*0026*/ 	.short	(.L_8 - .L_7)
	.align		4
.L_7:
        /*0028*/ 	.word	index@(triton_red_fused__to_copy_add_amax_amin_clamp_mul_native_layer_norm_reciprocal_12)
        /*002c*/ 	.word	0x00000000
.L_8:


//--------------------- .nv.info.triton_red_fused__to_copy_add_amax_amin_clamp_mul_native_layer_norm_reciprocal_12 --------------------------
	.section	.nv.info.triton_red_fused__to_copy_add_amax_amin_clamp_mul_native_layer_norm_reciprocal_12,"",@"SHT_CUDA_INFO"
	.sectionflags	@""
	.align	4


	//----- nvinfo : EIATTR_CUDA_API_VERSION
	.align		4
        /*0000*/ 	.byte	0x04, 0x37
        /*0002*/ 	.short	(.L_10 - .L_9)
.L_9:
        /*0004*/ 	.word	0x0000007c


	//----- nvinfo : EIATTR_SW2861232_WAR
	.align		4
.L_10:
        /*0008*/ 	.byte	0x01, 0x35
	.zero		2


	//----- nvinfo : EIATTR_PARAM_CBANK
	.align		4
        /*000c*/ 	.byte	0x04, 0x0a
        /*000e*/ 	.short	(.L_12 - .L_11)
	.align		4
.L_11:
        /*0010*/ 	.word	index@(.nv.constant0.triton_red_fused__to_copy_add_amax_amin_clamp_mul_native_layer_norm_reciprocal_12)
        /*0014*/ 	.short	0x0160
        /*0016*/ 	.short	0x0078


	//----- nvinfo : EIATTR_CBANK_PARAM_SIZE
	.align		4
.L_12:
        /*0018*/ 	.byte	0x03, 0x19
        /*001a*/ 	.short	0x0078


	//----- nvinfo : EIATTR_KPARAM_INFO
	.align		4
        /*001c*/ 	.byte	0x04, 0x17
        /*001e*/ 	.short	(.L_14 - .L_13)
.L_13:
        /*0020*/ 	.word	0x00000000
        /*0024*/ 	.short	0x000f
        /*0026*/ 	.short	0x0070
        /*0028*/ 	.byte	0x00, 0xf4, 0x21, 0x00


	//----- nvinfo : EIATTR_KPARAM_INFO
	.align		4
.L_14:
        /*002c*/ 	.byte	0x04, 0x17
        /*002e*/ 	.short	(.L_16 - .L_15)
.L_15:
        /*0030*/ 	.word	0x00000000
        /*0034*/ 	.short	0x000e
        /*0036*/ 	.short	0x006c
        /*0038*/ 	.byte	0x00, 0xf0, 0x11, 0x00


	//----- nvinfo : EIATTR_KPARAM_INFO
	.align		4
.L_16:
        /*003c*/ 	.byte	0x04, 0x17
        /*003e*/ 	.short	(.L_18 - .L_17)
.L_17:
        /*0040*/ 	.word	0x00000000
        /*0044*/ 	.short	0x000d
        /*0046*/ 	.short	0x0068
        /*0048*/ 	.byte	0x00, 0xf0, 0x11, 0x00


	//----- nvinfo : EIATTR_KPARAM_INFO
	.align		4
.L_18:
        /*004c*/ 	.byte	0x04, 0x17
        /*004e*/ 	.short	(.L_20 - .L_19)
.L_19:
        /*0050*/ 	.word	0x00000000
        /*0054*/ 	.short	0x000c
        /*0056*/ 	.short	0x0060
        /*0058*/ 	.byte	0x00, 0xf4, 0x21, 0x00


	//----- nvinfo : EIATTR_KPARAM_INFO
	.align		4
.L_20:
        /*005c*/ 	.byte	0x04, 0x17
        /*005e*/ 	.short	(.L_22 - .L_21)
.L_21:
        /*0060*/ 	.word	0x00000000
        /*0064*/ 	.short	0x000b
        /*0066*/ 	.short	0x0058
        /*0068*/ 	.byte	0x00, 0xf4, 0x21, 0x00


	//----- nvinfo : EIATTR_KPARAM_INFO
	.align		4
.L_22:
        /*006c*/ 	.byte	0x04, 0x17
        /*006e*/ 	.short	(.L_24 - .L_23)
.L_23:
        /*0070*/ 	.word	0x00000000
        /*0074*/ 	.short	0x000a
        /*0076*/ 	.short	0x0050
        /*0078*/ 	.byte	0x00, 0xf4, 0x21, 0x00


	//----- nvinfo : EIATTR_KPARAM_INFO
	.align		4
.L_24:
        /*007c*/ 	.byte	0x04, 0x17
        /*007e*/ 	.short	(.L_26 - .L_25)
.L_25:
        /*0080*/ 	.word	0x00000000
        /*0084*/ 	.short	0x0009
        /*0086*/ 	.short	0x0048
        /*0088*/ 	.byte	0x00, 0xf4, 0x21, 0x00


	//----- nvinfo : EIATTR_KPARAM_INFO
	.align		4
.L_26:
        /*008c*/ 	.byte	0x04, 0x17
        /*008e*/ 	.short	(.L_28 - .L_27)
.L_27:
        /*0090*/ 	.word	0x00000000
        /*0094*/ 	.short	0x0008
        /*0096*/ 	.short	0x0040
        /*0098*/ 	.byte	0x00, 0xf4, 0x21, 0x00


	//----- nvinfo : EIATTR_KPARAM_INFO
	.align		4
.L_28:
        /*009c*/ 	.byte	0x04, 0x17
        /*009e*/ 	.short	(.L_30 - .L_29)
.L_29:
        /*00a0*/ 	.word	0x00000000
        /*00a4*/ 	.short	0x0007
        /*00a6*/ 	.short	0x0038
        /*00a8*/ 	.byte	0x00, 0xf4, 0x21, 0x00


	//----- nvinfo : EIATTR_KPARAM_INFO
	.align		4
.L_30:
        /*00ac*/ 	.byte	0x04, 0x17
        /*00ae*/ 	.short	(.L_32 - .L_31)
.L_31:
        /*00b0*/ 	.word	0x00000000
        /*00b4*/ 	.short	0x0006
        /*00b6*/ 	.short	0x0030
        /*00b8*/ 	.byte	0x00, 0xf4, 0x21, 0x00


	//----- nvinfo : EIATTR_KPARAM_INFO
	.align		4
.L_32:
        /*00bc*/ 	.byte	0x04, 0x17
        /*00be*/ 	.short	(.L_34 - .L_33)
.L_33:
        /*00c0*/ 	.word	0x00000000
        /*00c4*/ 	.short	0x0005
        /*00c6*/ 	.short	0x0028
        /*00c8*/ 	.byte	0x00, 0xf4, 0x21, 0x00


	//----- nvinfo : EIATTR_KPARAM_INFO
	.align		4
.L_34:
        /*00cc*/ 	.byte	0x04, 0x17
        /*00ce*/ 	.short	(.L_36 - .L_35)
.L_35:
        /*00d0*/ 	.word	0x00000000
        /*00d4*/ 	.short	0x0004
        /*00d6*/ 	.short	0x0020
        /*00d8*/ 	.byte	0x00, 0xf4, 0x21, 0x00


	//----- nvinfo : EIATTR_KPARAM_INFO
	.align		4
.L_36:
        /*00dc*/ 	.byte	0x04, 0x17
        /*00de*/ 	.short	(.L_38 - .L_37)
.L_37:
        /*00e0*/ 	.word	0x00000000
        /*00e4*/ 	.short	0x0003
        /*00e6*/ 	.short	0x0018
        /*00e8*/ 	.byte	0x00, 0xf4, 0x21, 0x00


	//----- nvinfo : EIATTR_KPARAM_INFO
	.align		4
.L_38:
        /*00ec*/ 	.byte	0x04, 0x17
        /*00ee*/ 	.short	(.L_40 - .L_39)
.L_39:
        /*00f0*/ 	.word	0x00000000
        /*00f4*/ 	.short	0x0002
        /*00f6*/ 	.short	0x0010
        /*00f8*/ 	.byte	0x00, 0xf4, 0x21, 0x00


	//----- nvinfo : EIATTR_KPARAM_INFO
	.align		4
.L_40:
        /*00fc*/ 	.byte	0x04, 0x17
        /*00fe*/ 	.short	(.L_42 - .L_41)
.L_41:
        /*0100*/ 	.word	0x00000000
        /*0104*/ 	.short	0x0001
        /*0106*/ 	.short	0x0008
        /*0108*/ 	.byte	0x00, 0xf4, 0x21, 0x00


	//----- nvinfo : EIATTR_KPARAM_INFO
	.align		4
.L_42:
        /*010c*/ 	.byte	0x04, 0x17
        /*010e*/ 	.short	(.L_44 - .L_43)
.L_43:
        /*0110*/ 	.word	0x00000000
        /*0114*/ 	.short	0x0000
        /*0116*/ 	.short	0x0000
        /*0118*/ 	.byte	0x00, 0xf4, 0x21, 0x00


	//----- nvinfo : EIATTR_MAXREG_COUNT
	.align		4
.L_44:
        /*011c*/ 	.byte	0x03, 0x1b
        /*011e*/ 	.short	0x00ff


	//----- nvinfo : EIATTR_COOP_GROUP_MASK_REGIDS
	.align		4
        /*0120*/ 	.byte	0x04, 0x29
        /*0122*/ 	.short	(.L_46 - .L_45)


	//   ....[0]....
.L_45:
        /*0124*/ 	.word	0xffffffff


	//   ....[1]....
        /*0128*/ 	.word	0xffffffff


	//   ....[2]....
        /*012c*/ 	.word	0xffffffff


	//   ....[3]....
        /*0130*/ 	.word	0xffffffff


	//   ....[4]....
        /*0134*/ 	.word	0xffffffff


	//   ....[5]....
        /*0138*/ 	.word	0xffffffff


	//   ....[6]....
        /*013c*/ 	.word	0xffffffff


	//   ....[7]....
        /*0140*/ 	.word	0xffffffff


	//   ....[8]....
        /*0144*/ 	.word	0xffffffff


	//   ....[9]....
        /*0148*/ 	.word	0xffffffff


	//   ....[10]....
        /*014c*/ 	.word	0xffffffff


	//   ....[11]....
        /*0150*/ 	.word	0xffffffff


	//   ....[12]....
        /*0154*/ 	.word	0xffffffff


	//   ....[13]....
        /*0158*/ 	.word	0xffffffff


	//   ....[14]....
        /*015c*/ 	.word	0xffffffff


	//   ....[15]....
        /*0160*/ 	.word	0xffffffff


	//   ....[16]....
        /*0164*/ 	.word	0xffffffff


	//   ....[17]....
        /*0168*/ 	.word	0xffffffff


	//   ....[18]....
        /*016c*/ 	.word	0xffffffff


	//   ....[19]....
        /*0170*/ 	.word	0xffffffff


	//   ....[20]....
        /*0174*/ 	.word	0xffffffff


	//   ....[21]....
        /*0178*/ 	.word	0xffffffff


	//   ....[22]....
        /*017c*/ 	.word	0xffffffff


	//   ....[23]....
        /*0180*/ 	.word	0xffffffff


	//   ....[24]....
        /*0184*/ 	.word	0xffffffff


	//   ....[25]....
        /*0188*/ 	.word	0xffffffff


	//   ....[26]....
        /*018c*/ 	.word	0xffffffff


	//   ....[27]....
        /*0190*/ 	.word	0xffffffff


	//   ....[28]....
        /*0194*/ 	.word	0xffffffff


	//   ....[29]....
        /*0198*/ 	.word	0xffffffff


	//   ....[30]....
        /*019c*/ 	.word	0xffffffff


	//   ....[31]....
        /*01a0*/ 	.word	0xffffffff


	//   ....[32]....
        /*01a4*/ 	.word	0xffffffff


	//   ....[33]....
        /*01a8*/ 	.word	0xffffffff


	//   ....[34]....
        /*01ac*/ 	.word	0xffffffff


	//----- nvinfo : EIATTR_COOP_GROUP_INSTR_OFFSETS
	.align		4
.L_46:
        /*01b0*/ 	.byte	0x04, 0x28
        /*01b2*/ 	.short	(.L_48 - .L_47)


	//   ....[0]....
.L_47:
        /*01b4*/ 	.word	0x00003b30


	//   ....[1]....
        /*01b8*/ 	.word	0x00003d10


	//   ....[2]....
        /*01bc*/ 	.word	0x00003e20


	//   ....[3]....
        /*01c0*/ 	.word	0x00003ea0


	//   ....[4]....
        /*01c4*/ 	.word	0x00003ef0


	//   ....[5]....
        /*01c8*/ 	.word	0x00004040


	//   ....[6]....
        /*01cc*/ 	.word	0x000040c0


	//   ....[7]....
        /*01d0*/ 	.word	0x00004100


	//   ....[8]....
        /*01d4*/ 	.word	0x00004270


	//   ....[9]....
        /*01d8*/ 	.word	0x000042b0


	//   ....[10]....
        /*01dc*/ 	.word	0x00004360


	//   ....[11]....
        /*01e0*/ 	.word	0x00004430


	//   ....[12]....
        /*01e4*/ 	.word	0x00004470


	//   ....[13]....
        /*01e8*/ 	.word	0x00004550


	//   ....[14]....
        /*01ec*/ 	.word	0x000045b0


	//   ....[15]....
        /*01f0*/ 	.word	0x000046b0


	//   ....[16]....
        /*01f4*/ 	.word	0x000046c0


	//   ....[17]....
        /*01f8*/ 	.word	0x00004700


	//   ....[18]....
        /*01fc*/ 	.word	0x00004750


	//   ....[19]....
        /*0200*/ 	.word	0x00004860


	//   ....[20]....
        /*0204*/ 	.word	0x00004880


	//   ....[21]....
        /*0208*/ 	.word	0x00006860


	//   ....[22]....
        /*020c*/ 	.word	0x00006900


	//   ....[23]....
        /*0210*/ 	.word	0x000069b0


	//   ....[24]....
        /*0214*/ 	.word	0x00006a70


	//   ....[25]....
        /*0218*/ 	.word	0x00006ab0


	//   ....[26]....
        /*021c*/ 	.word	0x00006b10


	//   ....[27]....
        /*0220*/ 	.word	0x00006b30


	//   ....[28]....
        /*0224*/ 	.word	0x00006bb0


	//   ....[29]....
        /*0228*/ 	.word	0x00006bf0


	//   ....[30]....
        /*022c*/ 	.word	0x00006c00


	//   ....[31]....
        /*0230*/ 	.word	0x00006c90


	//   ....[32]....
        /*0234*/ 	.word	0x00006cb0


	//   ....[33]....
        /*0238*/ 	.word	0x00006d70


	//   ....[34]....
        /*023c*/ 	.word	0x00006dd0


	//----- nvinfo : EIATTR_EXIT_INSTR_OFFSETS
	.align		4
.L_48:
        /*0240*/ 	.byte	0x04, 0x1c
        /*0242*/ 	.short	(.L_50 - .L_49)


	//   ....[0]....
.L_49:
        /*0244*/ 	.word	0x00007e10


	//----- nvinfo : EIATTR_REQNTID
	.align		4
.L_50:
        /*0248*/ 	.byte	0x04, 0x10
        /*024a*/ 	.short	(.L_52 - .L_51)
.L_51:
        /*024c*/ 	.word	0x00000080
        /*0250*/ 	.word	0x00000001
        /*0254*/ 	.word	0x00000001
.L_52:


//--------------------- .nv.callgraph             --------------------------
	.section	.nv.callgraph,"",@"SHT_CUDA_CALLGRAPH"
	.align	4
	.sectionentsize	8
	.align		4
        /*0000*/ 	.word	0x00000000
	.align		4
        /*0004*/ 	.word	0xffffffff
	.align		4
        /*0008*/ 	.word	0x00000000
	.align		4
        /*000c*/ 	.word	0xfffffffe
	.align		4
        /*0010*/ 	.word	0x00000000
	.align		4
        /*0014*/ 	.word	0xfffffffd
	.align		4
        /*0018*/ 	.word	0x00000000
	.align		4
        /*001c*/ 	.word	0xfffffffc


//--------------------- .nv.rel.action            --------------------------
	.section	.nv.rel.action,"",@"SHT_CUDA_RELOCINFO"
	.align	8
	.sectionentsize	8
        /*0000*/ 	.byte	0x73, 0x00, 0x00, 0x00, 0x00, 0x00, 0x00, 0x00, 0x00, 0x00, 0x00, 0x11, 0x25, 0x00, 0x05, 0x36


//--------------------- .nv.constant4             --------------------------
	.section	.nv.constant4,"a",@progbits
	.align	8
	.align		8
.nv.constant4:
        /*0000*/ 	.dword	_$_str


//--------------------- .nv.constant0.triton_red_fused__to_copy_add_amax_amin_clamp_mul_native_layer_norm_reciprocal_12 --------------------------
	.section	.nv.constant0.triton_red_fused__to_copy_add_amax_amin_clamp_mul_native_layer_norm_reciprocal_12,"a",@progbits
	.sectionflags	@""
	.align	4
.nv.constant0.triton_red_fused__to_copy_add_amax_amin_clamp_mul_native_layer_norm_reciprocal_12:
	.zero		472


//--------------------- .text.triton_red_fused__to_copy_add_amax_amin_clamp_mul_native_layer_norm_reciprocal_12 --------------------------
	.section	.text.triton_red_fused__to_copy_add_amax_amin_clamp_mul_native_layer_norm_reciprocal_12,"ax",@progbits
	.sectionflags	@"SHF_BARRIERS=1"
	.sectioninfo	@"SHI_REGISTERS=128"
	.align	128
        .global         triton_red_fused__to_copy_add_amax_amin_clamp_mul_native_layer_norm_reciprocal_12
        .type           triton_red_fused__to_copy_add_amax_amin_clamp_mul_native_layer_norm_reciprocal_12,@function
        .size           triton_red_fused__to_copy_add_amax_amin_clamp_mul_native_layer_norm_reciprocal_12,(.L_x_7 - triton_red_fused__to_copy_add_amax_amin_clamp_mul_native_layer_norm_reciprocal_12)
        .other          triton_red_fused__to_copy_add_amax_amin_clamp_mul_native_layer_norm_reciprocal_12,@"STO_CUDA_ENTRY STV_DEFAULT"
triton_red_fused__to_copy_add_amax_amin_clamp_mul_native_layer_norm_reciprocal_12:
.text.triton_red_fused__to_copy_add_amax_amin_clamp_mul_native_layer_norm_reciprocal_12:
[----:B------:R-:W-:Y:S02]  /*0000*/  IMAD.MOV.U32 R1, RZ, RZ, c[0x0][0x28] ;  /* 0x00000a00ff017624 */ /* 0x000fe400078e00ff */
[----:B------:R-:W0:Y:S01]  /*0010*/  S2UR UR12, SR_CTAID.X ;  /* 0x00000000000c79c3 */ /* 0x000e220000002500 */
[----:B------:R-:W-:Y:S01]  /*0020*/  UMOV UR6, 0x2 ;  /* 0x0000000200067882 */ /* 0x000fe20000000000 */
[----:B------:R-:W-:Y:S01]  /*0030*/  PRMT R0, RZ, 0x7610, R0 ;  /* 0x00007610ff007816 */ /* 0x000fe20000000000 */
[----:B------:R-:W-:Y:S02]  /*0040*/  ULDC.64 UR4, c[0x0][0x180] ;  /* 0x0000600000047ab9 */ /* 0x000fe40000000a00 */
[----:B------:R-:W-:Y:S02]  /*0050*/  ULDC.64 UR10, c[0x0][0x118] ;  /* 0x00004600000a7ab9 */ /* 0x000fe40000000a00 */
[----:B0-----:R-:W-:Y:S02]  /*0060*/  UISETP.GE.AND UP1, UPT, UR12, 0x200, UPT ;  /* 0x000002000c00788c */ /* 0x001fe4000bf26270 */
[----:B------:R-:W-:-:S04]  /*0070*/  UIMAD.WIDE UR4, UR12, UR6, UR4 ;  /* 0x000000060c0472a5 */ /* 0x000fc8000f8e0204 */
[----:B------:R-:W-:Y:S02]  /*0080*/  PLOP3.LUT P0, PT, PT, PT, UP1, 0x80, 0x0 ;  /* 0x000000000000781c */ /* 0x000fe40003f0f018 */
[----:B------:R-:W-:Y:S02]  /*0090*/  IMAD.U32 R2, RZ, RZ, UR4 ;  /* 0x00000004ff027e24 */ /* 0x000fe4000f8e00ff */
[----:B------:R-:W-:Y:S01]  /*00a0*/  IMAD.U32 R3, RZ, RZ, UR5 ;  /* 0x00000005ff037e24 */ /* 0x000fe2000f8e00ff */
[----:B------:R-:W-:Y:S02]  /*00b0*/  ULDC.64 UR4, c[0x0][0x188] ;  /* 0x0000620000047ab9 */ /* 0x000fe40000000a00 */
[----:B------:R-:W-:-:S06]  /*00c0*/  UIMAD.WIDE UR4, UR12, UR6, UR4 ;  /* 0x000000060c0472a5 */ /* 0x000fcc000f8e0204 */
[----:B------:R-:W2:Y:S01]  /*00d0*/  @!P0 LDG.E.EL.U16 R0, [R2.64] ;  /* 0x0000000a02008981 */ /* 0x000ea2000c2e1500 */
[----:B------:R-:W-:Y:S01]  /*00e0*/  PLOP3.LUT P0, PT, PT, PT, UP1, 0x80, 0x0 ;  /* 0x000000000000781c */ /* 0x000fe20003f0f018 */
[----:B------:R-:W-:Y:S01]  /*00f0*/  IMAD.U32 R4, RZ, RZ, UR4 ;  /* 0x00000004ff047e24 */ /* 0x000fe2000f8e00ff */
[----:B------:R-:W-:Y:S01]  /*0100*/  PRMT R6, RZ, 0x7610, R6 ;  /* 0x00007610ff067816 */ /* 0x000fe20000000006 */
[----:B------:R-:W-:Y:S01]  /*0110*/  IMAD.U32 R5, RZ, RZ, UR5 ;  /* 0x00000005ff057e24 */ /* 0x000fe2000f8e00ff */
[----:B------:R-:W0:Y:S01]  /*0120*/  S2R R115, SR_TID.X ;  /* 0x0000000000737919 */ /* 0x000e220000002100 */
[----:B------:R-:W-:-:S08]  /*0130*/  ULDC.64 UR4, c[0x0][0x168] ;  /* 0x00005a0000047ab9 */ /* 0x000fd00000000a00 */
[----:B------:R1:W3:Y:S01]  /*0140*/  @!P0 LDG.E.EL.U16 R6, [R4.64] ;  /* 0x0000000a04068981 */ /* 0x0002e2000c2e1500 */
[----:B------:R-:W-:Y:S01]  /*0150*/  UIADD3 URZ, UP0, UR4, 0x6000, URZ ;  /* 0x00006000043f7890 */ /* 0x000fe2000ff1e03f */
[----:B------:R-:W-:Y:S01]  /*0160*/  IMAD.MOV.U32 R117, RZ, RZ, RZ ;  /* 0x000000ffff757224 */ /* 0x000fe200078e00ff */
[----:B------:R-:W-:Y:S01]  /*0170*/  CS2R R112, SRZ ;  /* 0x0000000000707805 */ /* 0x000fe2000001ff00 */
[----:B------:R-:W-:Y:S01]  /*0180*/  CS2R R110, SRZ ;  /* 0x00000000006e7805 */ /* 0x000fe2000001ff00 */
[----:B------:R-:W-:Y:S01]  /*0190*/  CS2R R8, SRZ ;  /* 0x0000000000087805 */ /* 0x000fe2000001ff00 */
[----:B------:R-:W-:Y:S01]  /*01a0*/  CS2R R10, SRZ ;  /* 0x00000000000a7805 */ /* 0x000fe2000001ff00 */
[----:B------:R-:W-:Y:S01]  /*01b0*/  CS2R R12, SRZ ;  /* 0x00000000000c7805 */ /* 0x000fe2000001ff00 */
[----:B------:R-:W-:Y:S01]  /*01c0*/  CS2R R14, SRZ ;  /* 0x00000000000e7805 */ /* 0x000fe2000001ff00 */
[----:B------:R-:W-:Y:S01]  /*01d0*/  CS2R R80, SRZ ;  /* 0x0000000000507805 */ /* 0x000fe2000001ff00 */
[----:B-1----:R-:W-:Y:S01]  /*01e0*/  CS2R R4, SRZ ;  /* 0x0000000000047805 */ /* 0x002fe2000001ff00 */
[----:B------:R-:W-:Y:S01]  /*01f0*/  CS2R R82, SRZ ;  /* 0x0000000000527805 */ /* 0x000fe2000001ff00 */
[----:B------:R-:W-:Y:S01]  /*0200*/  CS2R R84, SRZ ;  /* 0x0000000000547805 */ /* 0x000fe2000001ff00 */
[----:B------:R-:W-:Y:S01]  /*0210*/  CS2R R86, SRZ ;  /* 0x0000000000567805 */ /* 0x000fe2000001ff00 */
[----:B------:R-:W-:Y:S01]  /*0220*/  CS2R R88, SRZ ;  /* 0x0000000000587805 */ /* 0x000fe2000001ff00 */
[C---:B0-----:R-:W-:Y:S01]  /*0230*/  IMAD.SHL.U32 R116, R115.reuse, 0x10, RZ ;  /* 0x0000001073747824 */ /* 0x041fe200078e00ff */
[----:B------:R-:W-:Y:S01]  /*0240*/  CS2R R90, SRZ ;  /* 0x00000000005a7805 */ /* 0x000fe2000001ff00 */
[----:B------:R-:W-:Y:S01]  /*0250*/  IMAD.SHL.U32 R115, R115, 0x8, RZ ;  /* 0x0000000873737824 */ /* 0x000fe200078e00ff */
[----:B------:R-:W-:Y:S01]  /*0260*/  CS2R R92, SRZ ;  /* 0x00000000005c7805 */ /* 0x000fe2000001ff00 */
[----:B------:R-:W-:Y:S01]  /*0270*/  CS2R R94, SRZ ;  /* 0x00000000005e7805 */ /* 0x000fe2000001ff00 */
[----:B------:R-:W-:Y:S01]  /*0280*/  CS2R R96, SRZ ;  /* 0x0000000000607805 */ /* 0x000fe2000001ff00 */
[----:B------:R-:W-:Y:S01]  /*0290*/  CS2R R98, SRZ ;  /* 0x0000000000627805 */ /* 0x000fe2000001ff00 */
[----:B------:R-:W-:Y:S01]  /*02a0*/  CS2R R100, SRZ ;  /* 0x0000000000647805 */ /* 0x000fe2000001ff00 */
[----:B------:R-:W-:Y:S01]  /*02b0*/  CS2R R102, SRZ ;  /* 0x0000000000667805 */ /* 0x000fe2000001ff00 */
[----:B------:R-:W-:Y:S01]  /*02c0*/  CS2R R104, SRZ ;  /* 0x0000000000687805 */ /* 0x000fe2000001ff00 */
[----:B------:R-:W-:Y:S01]  /*02d0*/  CS2R R106, SRZ ;  /* 0x00000000006a7805 */ /* 0x000fe2000001ff00 */
[----:B------:R-:W-:Y:S01]  /*02e0*/  IMAD.MOV.U32 R108, RZ, RZ, RZ ;  /* 0x000000ffff6c7224 */ /* 0x000fe200078e00ff */
[----:B------:R-:W-:Y:S01]  /*02f0*/  LOP3.LUT R116, R116, 0x7f0, RZ, 0xc0, !PT ;  /* 0x000007f074747812 */ /* 0x000fe200078ec0ff */
[----:B------:R-:W-:Y:S01]  /*0300*/  UIADD3.X UR4, URZ, UR5, URZ, UP0, !UPT ;  /* 0x000000053f047290 */ /* 0x000fe200087fe43f */
[----:B------:R-:W-:Y:S01]  /*0310*/  LOP3.LUT R115, R115, 0x3f8, RZ, 0xc0, !PT ;  /* 0x000003f873737812 */ /* 0x000fe200078ec0ff */
[----:B--2---:R-:W-:-:S05]  /*0320*/  IMAD.U32 R7, R0, 0x10000, RZ ;  /* 0x0001000000077824 */ /* 0x004fca00078e00ff */
[----:B------:R-:W-:-:S04]  /*0330*/  FSETP.GE.AND P0, PT, R7, RZ, PT ;  /* 0x000000ff0700720b */ /* 0x000fc80003f06000 */
[----:B------:R-:W-:Y:S01]  /*0340*/  SEL R0, R0, RZ, !P0 ;  /* 0x000000ff00007207 */ /* 0x000fe20004000000 */
[----:B---3--:R-:W-:-:S04]  /*0350*/  IMAD.U32 R2, R6, 0x10000, RZ ;  /* 0x0001000006027824 */ /* 0x008fc800078e00ff */
[----:B------:R-:W-:Y:S01]  /*0360*/  IMAD.U32 R0, R0, 0x10000, RZ ;  /* 0x0001000000007824 */ /* 0x000fe200078e00ff */
[----:B------:R-:W-:-:S03]  /*0370*/  FSETP.GTU.AND P0, PT, R2, RZ, PT ;  /* 0x000000ff0200720b */ /* 0x000fc60003f0c000 */
[----:B------:R-:W-:Y:S01]  /*0380*/  FADD R114, RZ, -R0 ;  /* 0x80000000ff727221 */ /* 0x000fe20000000000 */
[----:B------:R-:W-:Y:S01]  /*0390*/  IMAD.MOV.U32 R0, RZ, RZ, RZ ;  /* 0x000000ffff007224 */ /* 0x000fe200078e00ff */
[----:B------:R-:W-:-:S03]  /*03a0*/  SEL R6, R6, RZ, P0 ;  /* 0x000000ff06067207 */ /* 0x000fc60000000000 */
[----:B------:R-:W-:Y:S02]  /*03b0*/  FSETP.NAN.AND P2, PT, R114, R114, PT ;  /* 0x000000727200720b */ /* 0x000fe40003f48000 */
[----:B------:R-:W-:Y:S01]  /*03c0*/  PLOP3.LUT P0, PT, PT, PT, PT, 0x80, 0x0 ;  /* 0x000000000000781c */ /* 0x000fe20003f0f070 */
[----:B------:R-:W-:Y:S02]  /*03d0*/  IMAD.U32 R3, R6, 0x10000, RZ ;  /* 0x0001000006037824 */ /* 0x000fe400078e00ff */
[----:B------:R-:W-:-:S03]  /*03e0*/  CS2R R6, SRZ ;  /* 0x0000000000067805 */ /* 0x000fc6000001ff00 */
[----:B------:R-:W-:-:S05]  /*03f0*/  FSETP.GT.AND P1, PT, R114, R3, PT ;  /* 0x000000037200720b */ /* 0x000fca0003f24000 */
[----:B------:R-:W-:Y:S02]  /*0400*/  @!P2 FSEL R114, R114, R3, P1 ;  /* 0x000000037272a208 */ /* 0x000fe40000800000 */
[----:B------:R-:W-:-:S03]  /*0410*/  CS2R R2, SRZ ;  /* 0x0000000000027805 */ /* 0x000fc6000001ff00 */
[----:B------:R-:W-:-:S05]  /*0420*/  FMUL R114, R114, 0.0078740157186985015869 ;  /* 0x3c01020472727820 */ /* 0x000fca0000400000 */
[C---:B------:R-:W-:Y:S02]  /*0430*/  FSETP.GT.AND P1, PT, R114.reuse, 9.9999997473787516356e-06, PT ;  /* 0x3727c5ac7200780b */ /* 0x040fe40003f24000 */
[----:B------:R-:W-:-:S11]  /*0440*/  FSETP.NAN.AND P2, PT, R114, R114, PT ;  /* 0x000000727200720b */ /* 0x000fd60003f48000 */
[----:B------:R-:W-:Y:S02]  /*0450*/  @!P1 FSEL R114, R114, 9.9999997473787516356e-06, P2 ;  /* 0x3727c5ac72729808 */ /* 0x000fe40001000000 */
.L_x_2:
[----:B------:R-:W-:Y:S01]  /*0460*/  LOP3.LUT R65, R117, R116, RZ, 0xfc, !PT ;  /* 0x0000007475417212 */ /* 0x000fe200078efcff */
[----:B------:R-:W-:Y:S01]  /*0470*/  IMAD.MOV.U32 R122, RZ, RZ, RZ ;  /* 0x000000ffff7a7224 */ /* 0x000fe200078e00ff */
[----:B------:R-:W-:Y:S01]  /*0480*/  IADD3 R20, P1, R116, R117, RZ ;  /* 0x0000007574147210 */ /* 0x000fe20007f3e0ff */
[----:B------:R-:W-:Y:S01]  /*0490*/  ULDC UR5, c[0x0][0x168] ;  /* 0x00005a0000057ab9 */ /* 0x000fe20000000800 */
[C---:B------:R-:W-:Y:S01]  /*04a0*/  ISETP.GE.U32.AND P2, PT, R65.reuse, 0xc00, PT ;  /* 0x00000c004100780c */ /* 0x040fe20003f46070 */
[----:B------:R-:W-:Y:S01]  /*04b0*/  UIADD3 UR5, UR5, 0x6000, URZ ;  /* 0x0000600005057890 */ /* 0x000fe2000fffe03f */
[----:B------:R-:W-:Y:S01]  /*04c0*/  CS2R R16, SRZ ;  /* 0x0000000000107805 */ /* 0x000fe2000001ff00 */
[----:B------:R-:W-:Y:S01]  /*04d0*/  IMAD.X R21, RZ, RZ, R122, P1 ;  /* 0x000000ffff157224 */ /* 0x000fe200008e067a */
[----:B------:R-:W-:Y:S01]  /*04e0*/  ISETP.GE.U32.AND.EX P2, PT, R122, RZ, PT, P2 ;  /* 0x000000ff7a00720c */ /* 0x000fe20003f46120 */
[C---:B------:R-:W-:Y:S01]  /*04f0*/  IMAD.SHL.U32 R60, R20.reuse, 0x2, RZ ;  /* 0x00000002143c7824 */ /* 0x040fe200078e00ff */
[----:B------:R-:W-:Y:S01]  /*0500*/  CS2R R18, SRZ ;  /* 0x0000000000127805 */ /* 0x000fe2000001ff00 */
[----:B------:R-:W-:Y:S01]  /*0510*/  IMAD.SHL.U32 R70, R65, 0x2, RZ ;  /* 0x0000000241467824 */ /* 0x000fe200078e00ff */
[----:B------:R-:W-:-:S02]  /*0520*/  SHF.L.U64.HI R51, R20, 0x1, R21 ;  /* 0x0000000114337819 */ /* 0x000fc40000010215 */
[----:B------:R-:W-:Y:S02]  /*0530*/  IADD3 R30, P3, R60, c[0x0][0x170], RZ ;  /* 0x00005c003c1e7a10 */ /* 0x000fe40007f7e0ff */
[C---:B------:R-:W-:Y:S02]  /*0540*/  LEA R44, P1, R20.reuse, UR5, 0x2 ;  /* 0x00000005142c7c11 */ /* 0x040fe4000f8210ff */
[----:B------:R-:W-:Y:S01]  /*0550*/  IADD3.X R31, R51, c[0x0][0x174], RZ, P3, !PT ;  /* 0x00005d00331f7a10 */ /* 0x000fe20001ffe4ff */
[----:B------:R-:W-:Y:S01]  /*0560*/  CS2R R22, SRZ ;  /* 0x0000000000167805 */ /* 0x000fe2000001ff00 */
[----:B------:R-:W-:Y:S02]  /*0570*/  LEA.HI.X R45, R20, UR4, R21, 0x2, P1 ;  /* 0x00000004142d7c11 */ /* 0x000fe400088f1415 */
[C-C-:B------:R-:W-:Y:S01]  /*0580*/  SHF.L.U64.HI R64, R65.reuse, 0x1, R122.reuse ;  /* 0x0000000141407819 */ /* 0x140fe2000001027a */
[----:B------:R0:W2:Y:S01]  /*0590*/  @!P2 LDG.E.EL.128 R16, [R30.64+0x3010] ;  /* 0x0030100a1e10a981 */ /* 0x0000a2000c2e1d00 */
[----:B------:R-:W-:Y:S01]  /*05a0*/  IADD3 R46, P3, R70, c[0x0][0x170], RZ ;  /* 0x00005c00462e7a10 */ /* 0x000fe20007f7e0ff */
[----:B------:R-:W-:Y:S01]  /*05b0*/  CS2R R20, SRZ ;  /* 0x0000000000147805 */ /* 0x000fe2000001ff00 */
[C---:B------:R-:W-:Y:S01]  /*05c0*/  LEA R48, P1, R65.reuse, c[0x0][0x168], 0x2 ;  /* 0x00005a0041307a11 */ /* 0x040fe200078210ff */
[----:B------:R-:W-:Y:S01]  /*05d0*/  CS2R R36, SRZ ;  /* 0x0000000000247805 */ /* 0x000fe2000001ff00 */
[----:B------:R-:W-:Y:S01]  /*05e0*/  CS2R R38, SRZ ;  /* 0x0000000000267805 */ /* 0x000fe2000001ff00 */
[----:B------:R-:W-:Y:S01]  /*05f0*/  IADD3.X R47, R64, c[0x0][0x174], RZ, P3, !PT ;  /* 0x00005d00402f7a10 */ /* 0x000fe20001ffe4ff */
[----:B------:R-:W-:Y:S01]  /*0600*/  CS2R R28, SRZ ;  /* 0x00000000001c7805 */ /* 0x000fe2000001ff00 */
[C---:B------:R-:W-:Y:S01]  /*0610*/  LEA.HI.X R49, R65.reuse, c[0x0][0x16c], R122, 0x2, P1 ;  /* 0x00005b0041317a11 */ /* 0x040fe200008f147a */
[----:B------:R1:W3:Y:S01]  /*0620*/  @!P2 LDG.E.EL.128 R20, [R44.64+0x20] ;  /* 0x0000200a2c14a981 */ /* 0x0002e2000c2e1d00 */
[----:B0-----:R-:W-:Y:S01]  /*0630*/  CS2R R30, SRZ ;  /* 0x00000000001e7805 */ /* 0x001fe2000001ff00 */
[----:B------:R-:W-:Y:S01]  /*0640*/  CS2R R32, SRZ ;  /* 0x0000000000207805 */ /* 0x000fe2000001ff00 */
[----:B------:R-:W-:Y:S01]  /*0650*/  CS2R R34, SRZ ;  /* 0x0000000000227805 */ /* 0x000fe2000001ff00 */
[----:B------:R-:W-:Y:S01]  /*0660*/  PLOP3.LUT P3, PT, PT, PT, UP1, 0x40, 0x0 ;  /* 0x000000000000781c */ /* 0x000fe20003f6e818 */
[----:B------:R-:W-:Y:S01]  /*0670*/  UIMAD UR5, UR12, 0xc00, URZ ;  /* 0x00000c000c0578a4 */ /* 0x000fe2000f8e023f */
[----:B------:R-:W-:Y:S01]  /*0680*/  ISETP.LT.U32.AND P1, PT, R65, 0xc00, PT ;  /* 0x00000c004100780c */ /* 0x000fe20003f21070 */
[----:B------:R0:W4:Y:S01]  /*0690*/  @!P2 LDG.E.EL.128 R36, [R46.64+0x3000] ;  /* 0x0030000a2e24a981 */ /* 0x000122000c2e1d00 */
[----:B------:R-:W-:Y:S01]  /*06a0*/  LOP3.LUT R118, R117, 0x8, R116, 0xfe, !PT ;  /* 0x0000000875767812 */ /* 0x000fe200078efe74 */
[----:B------:R-:W-:Y:S01]  /*06b0*/  CS2R R24, SRZ ;  /* 0x0000000000187805 */ /* 0x000fe2000001ff00 */
[----:B------:R-:W-:Y:S01]  /*06c0*/  CS2R R26, SRZ ;  /* 0x00000000001a7805 */ /* 0x000fe2000001ff00 */
[----:B------:R-:W-:Y:S01]  /*06d0*/  ISETP.LT.U32.AND.EX P1, PT, R122, RZ, P3, P1 ;  /* 0x000000ff7a00720c */ /* 0x000fe20001f21110 */
[----:B------:R1:W5:Y:S01]  /*06e0*/  @!P2 LDG.E.EL.128 R28, [R44.64+0x30] ;  /* 0x0000300a2c1ca981 */ /* 0x000362000c2e1d00 */
[----:B------:R-:W-:Y:S01]  /*06f0*/  IADD3 R118, R118, UR5, RZ ;  /* 0x0000000576767c10 */ /* 0x000fe2000fffe0ff */
[----:B------:R-:W-:-:S02]  /*0700*/  IMAD.MOV.U32 R79, RZ, RZ, 0x4 ;  /* 0x00000004ff4f7424 */ /* 0x000fc400078e00ff */
[----:B------:R1:W5:Y:S01]  /*0710*/  @!P2 LDG.E.EL.128 R32, [R48.64+0x6000] ;  /* 0x0060000a3020a981 */ /* 0x000362000c2e1d00 */
[C---:B------:R-:W-:Y:S01]  /*0720*/  IADD3 R62, P3, R60.reuse, c[0x0][0x190], RZ ;  /* 0x000064003c3e7a10 */ /* 0x040fe20007f7e0ff */
[----:B0-----:R-:W-:Y:S01]  /*0730*/  CS2R R46, SRZ ;  /* 0x00000000002e7805 */ /* 0x001fe2000001ff00 */
[----:B------:R-:W-:Y:S01]  /*0740*/  IADD3 R60, P4, R60, c[0x0][0x198], RZ ;  /* 0x000066003c3c7a10 */ /* 0x000fe20007f9e0ff */
[----:B------:R1:W5:Y:S01]  /*0750*/  @!P2 LDG.E.EL.128 R24, [R44.64+0x10] ;  /* 0x0000100a2c18a981 */ /* 0x000362000c2e1d00 */
[----:B------:R-:W-:Y:S01]  /*0760*/  IMAD.WIDE R58, R118, R79, c[0x0][0x178] ;  /* 0x00005e00763a7625 */ /* 0x000fe200078e024f */
[C---:B------:R-:W-:Y:S01]  /*0770*/  IADD3.X R63, R51.reuse, c[0x0][0x194], RZ, P3, !PT ;  /* 0x00006500333f7a10 */ /* 0x040fe20001ffe4ff */
[----:B------:R-:W-:Y:S01]  /*0780*/  CS2R R40, SRZ ;  /* 0x0000000000287805 */ /* 0x000fe2000001ff00 */
[----:B------:R-:W-:Y:S01]  /*0790*/  IADD3.X R61, R51, c[0x0][0x19c], RZ, P4, !PT ;  /* 0x00006700333d7a10 */ /* 0x000fe200027fe4ff */
[----:B------:R-:W-:Y:S01]  /*07a0*/  CS2R R42, SRZ ;  /* 0x00000000002a7805 */ /* 0x000fe2000001ff00 */
[----:B------:R-:W-:Y:S01]  /*07b0*/  LOP3.LUT R53, R117, 0xc, R116, 0xfe, !PT ;  /* 0x0000000c75357812 */ /* 0x000fe200078efe74 */
[----:B-1----:R-:W-:Y:S01]  /*07c0*/  CS2R R44, SRZ ;  /* 0x00000000002c7805 */ /* 0x002fe2000001ff00 */
[----:B------:R-:W-:Y:S01]  /*07d0*/  CS2R R48, SRZ ;  /* 0x0000000000307805 */ /* 0x000fe2000001ff00 */
[----:B------:R-:W-:Y:S01]  /*07e0*/  CS2R R50, SRZ ;  /* 0x0000000000327805 */ /* 0x000fe2000001ff00 */
[----:B------:R-:W-:Y:S01]  /*07f0*/  IADD3 R66, R53, UR5, RZ ;  /* 0x0000000535427c10 */ /* 0x000fe2000fffe0ff */
[----:B------:R0:W5:Y:S01]  /*0800*/  @!P2 LDG.E.EL.128 R40, [R62.64+0x10] ;  /* 0x0000100a3e28a981 */ /* 0x000162000c2e1d00 */
[----:B------:R-:W-:-:S03]  /*0810*/  IADD3 R68, P3, R70, c[0x0][0x190], RZ ;  /* 0x0000640046447a10 */ /* 0x000fc60007f7e0ff */
[----:B------:R1:W5:Y:S01]  /*0820*/  @P1 LDG.E.EF.128 R44, [R58.64] ;  /* 0x0000000a3a2c1981 */ /* 0x000362000c0e1d00 */
[----:B------:R-:W-:Y:S01]  /*0830*/  CS2R R56, SRZ ;  /* 0x0000000000387805 */ /* 0x000fe2000001ff00 */
[----:B------:R-:W-:Y:S01]  /*0840*/  CS2R R52, SRZ ;  /* 0x0000000000347805 */ /* 0x000fe2000001ff00 */
[----:B------:R-:W-:Y:S01]  /*0850*/  CS2R R54, SRZ ;  /* 0x0000000000367805 */ /* 0x000fe2000001ff00 */
[----:B------:R0:W5:Y:S01]  /*0860*/  @!P2 LDG.E.EL.128 R48, [R60.64+0x10] ;  /* 0x0000100a3c30a981 */ /* 0x000162000c2e1d00 */
[----:B------:R-:W-:Y:S01]  /*0870*/  IADD3.X R69, R64, c[0x0][0x194], RZ, P3, !PT ;  /* 0x0000650040457a10 */ /* 0x000fe20001ffe4ff */
[----:B------:R-:W-:Y:S01]  /*0880*/  IMAD.WIDE R66, R66, R79, c[0x0][0x178] ;  /* 0x00005e0042427625 */ /* 0x000fe200078e024f */
[----:B-1----:R-:W-:Y:S01]  /*0890*/  CS2R R58, SRZ ;  /* 0x00000000003a7805 */ /* 0x002fe2000001ff00 */
[----:B------:R-:W-:-:S03]  /*08a0*/  IADD3 R70, P3, R70, c[0x0][0x198], RZ ;  /* 0x0000660046467a10 */ /* 0x000fc60007f7e0ff */
[----:B------:R1:W5:Y:S01]  /*08b0*/  @P1 LDG.E.EF.128 R52, [R66.64] ;  /* 0x0000000a42341981 */ /* 0x000362000c0e1d00 */
[----:B------:R-:W-:Y:S01]  /*08c0*/  IADD3 R120, R65, UR5, RZ ;  /* 0x0000000541787c10 */ /* 0x000fe2000fffe0ff */
[----:B0-----:R-:W-:Y:S02]  /*08d0*/  CS2R R60, SRZ ;  /* 0x00000000003c7805 */ /* 0x001fe4000001ff00 */
[----:B------:R0:W5:Y:S01]  /*08e0*/  @!P2 LDG.E.EL.128 R56, [R68.64] ;  /* 0x0000000a4438a981 */ /* 0x000162000c2e1d00 */
[----:B------:R-:W-:Y:S01]  /*08f0*/  CS2R R62, SRZ ;  /* 0x00000000003e7805 */ /* 0x000fe2000001ff00 */
[----:B------:R-:W-:Y:S01]  /*0900*/  IADD3.X R71, R64, c[0x0][0x19c], RZ, P3, !PT ;  /* 0x0000670040477a10 */ /* 0x000fe20001ffe4ff */
[----:B------:R-:W-:Y:S01]  /*0910*/  IMAD.WIDE R74, R120, R79, c[0x0][0x178] ;  /* 0x00005e00784a7625 */ /* 0x000fe200078e024f */
[----:B------:R-:W-:Y:S01]  /*0920*/  CS2R R64, SRZ ;  /* 0x0000000000407805 */ /* 0x000fe2000001ff00 */
[----:B-1----:R-:W-:Y:S02]  /*0930*/  CS2R R66, SRZ ;  /* 0x0000000000427805 */ /* 0x002fe4000001ff00 */
[----:B------:R1:W5:Y:S01]  /*0940*/  @!P2 LDG.E.EL.128 R60, [R70.64] ;  /* 0x0000000a463ca981 */ /* 0x000362000c2e1d00 */
[----:B0-----:R-:W-:-:S03]  /*0950*/  LOP3.LUT R68, R117, 0x4, R116, 0xfe, !PT ;  /* 0x0000000475447812 */ /* 0x001fc600078efe74 */
[----:B------:R0:W5:Y:S01]  /*0960*/  @P1 LDG.E.EF.128 R64, [R74.64] ;  /* 0x0000000a4a401981 */ /* 0x000162000c0e1d00 */
[----:B------:R-:W-:Y:S02]  /*0970*/  IADD3 R78, R68, UR5, RZ ;  /* 0x00000005444e7c10 */ /* 0x000fe4000fffe0ff */
[----:B------:R-:W-:Y:S01]  /*0980*/  CS2R R68, SRZ ;  /* 0x0000000000447805 */ /* 0x000fe2000001ff00 */
[----:B-1----:R-:W-:Y:S02]  /*0990*/  CS2R R70, SRZ ;  /* 0x0000000000467805 */ /* 0x002fe4000001ff00 */
[----:B------:R-:W-:Y:S01]  /*09a0*/  IMAD.WIDE R78, R78, R79, c[0x0][0x178] ;  /* 0x00005e004e4e7625 */ /* 0x000fe200078e024f */
[----:B------:R-:W-:-:S03]  /*09b0*/  CS2R R72, SRZ ;  /* 0x0000000000487805 */ /* 0x000fc6000001ff00 */
[----:B------:R-:W-:Y:S01]  /*09c0*/  IMAD.MOV.U32 R119, RZ, RZ, 0x2 ;  /* 0x00000002ff777424 */ /* 0x000fe200078e00ff */
[----:B------:R1:W5:Y:S01]  /*09d0*/  @P1 LDG.E.EF.128 R68, [R78.64] ;  /* 0x0000000a4e441981 */ /* 0x000362000c0e1d00 */
[----:B0-----:R-:W-:Y:S02]  /*09e0*/  CS2R R74, SRZ ;  /* 0x00000000004a7805 */ /* 0x001fe4000001ff00 */
[----:B------:R-:W-:Y:S01]  /*09f0*/  IMAD.WIDE R120, R120, R119, c[0x0][0x160] ;  /* 0x0000580078787625 */ /* 0x000fe200078e0277 */
[----:B------:R-:W-:-:S04]  /*0a00*/  CS2R R76, SRZ ;  /* 0x00000000004c7805 */ /* 0x000fc8000001ff00 */
[----:B------:R2:W5:Y:S01]  /*0a10*/  @P1 LDG.E.EF.128 R72, [R120.64] ;  /* 0x0000000a78481981 */ /* 0x000562000c0e1d00 */
[----:B------:R-:W-:Y:S01]  /*0a20*/  IMAD.WIDE R118, R118, R119, c[0x0][0x160] ;  /* 0x0000580076767625 */ /* 0x000fe200078e0277 */
[----:B-1----:R-:W-:-:S06]  /*0a30*/  CS2R R78, SRZ ;  /* 0x00000000004e7805 */ /* 0x002fcc000001ff00 */
[----:B------:R0:W5:Y:S01]  /*0a40*/  @P1 LDG.E.EF.128 R76, [R118.64] ;  /* 0x0000000a764c1981 */ /* 0x000162000c0e1d00 */
[----:B------:R-:W-:Y:S02]  /*0a50*/  LOP3.LUT R109, R117, 0x400, R115, 0xfe, !PT ;  /* 0x00000400756d7812 */ /* 0x000fe400078efe73 */
[----:B------:R-:W-:Y:S02]  /*0a60*/  PLOP3.LUT P3, PT, PT, PT, UP1, 0x40, 0x0 ;  /* 0x000000000000781c */ /* 0x000fe40003f6e818 */
[----:B------:R-:W-:-:S04]  /*0a70*/  ISETP.LT.U32.AND P2, PT, R109, 0xc00, PT ;  /* 0x00000c006d00780c */ /* 0x000fc80003f41070 */
[----:B------:R-:W-:Y:S01]  /*0a80*/  ISETP.LT.U32.AND.EX P2, PT, R122, RZ, P3, P2 ;  /* 0x000000ff7a00720c */ /* 0x000fe20001f41120 */
[C---:B--2---:R-:W-:Y:S01]  /*0a90*/  IMAD.U32 R121, R16.reuse, 0x10000, RZ ;  /* 0x0001000010797824 */ /* 0x044fe200078e00ff */
[----:B------:R-:W-:Y:S02]  /*0aa0*/  PRMT R120, R16, 0x7632, R120 ;  /* 0x0000763210787816 */ /* 0x000fe40000000078 */
[C---:B------:R-:W-:Y:S01]  /*0ab0*/  PRMT R16, R17.reuse, 0x7632, R16 ;  /* 0x0000763211107816 */ /* 0x040fe20000000010 */
[----:B------:R-:W-:-:S04]  /*0ac0*/  IMAD.U32 R17, R17, 0x10000, RZ ;  /* 0x0001000011117824 */ /* 0x000fc800078e00ff */
[----:B------:R-:W-:Y:S01]  /*0ad0*/  IMAD.U32 R16, R16, 0x10000, RZ ;  /* 0x0001000010107824 */ /* 0x000fe200078e00ff */
[----:B---3--:R-:W-:Y:S01]  /*0ae0*/  FADD R22, R17, R22 ;  /* 0x0000001611167221 */ /* 0x008fe20000000000 */
[----:B------:R-:W-:Y:S02]  /*0af0*/  IMAD.U32 R17, R18, 0x10000, RZ ;  /* 0x0001000012117824 */ /* 0x000fe400078e00ff */
[----:B------:R-:W-:Y:S01]  /*0b00*/  FADD R23, R16, R23 ;  /* 0x0000001710177221 */ /* 0x000fe20000000000 */
[C---:B------:R-:W-:Y:S01]  /*0b10*/  PRMT R16, R19.reuse, 0x7632, R16 ;  /* 0x0000763213107816 */ /* 0x040fe20000000010 */
[----:B0-----:R-:W-:Y:S01]  /*0b20*/  IMAD.U32 R119, R19, 0x10000, RZ ;  /* 0x0001000013777824 */ /* 0x001fe200078e00ff */
[----:B------:R-:W-:Y:S01]  /*0b30*/  PRMT R18, R18, 0x7632, R18 ;  /* 0x0000763212127816 */ /* 0x000fe20000000012 */
[----:B----4-:R-:W-:Y:S02]  /*0b40*/  IMAD.U32 R19, R36, 0x10000, RZ ;  /* 0x0001000024137824 */ /* 0x010fe400078e00ff */
[----:B------:R-:W-:Y:S01]  /*0b50*/  IMAD.U32 R16, R16, 0x10000, RZ ;  /* 0x0001000010107824 */ /* 0x000fe200078e00ff */
[----:B-----5:R-:W-:Y:S01]  /*0b60*/  FADD R28, R17, R28 ;  /* 0x0000001c111c7221 */ /* 0x020fe20000000000 */
[C---:B------:R-:W-:Y:S01]  /*0b70*/  IMAD.U32 R17, R37.reuse, 0x10000, RZ ;  /* 0x0001000025117824 */ /* 0x040fe200078e00ff */
[----:B------:R-:W-:Y:S01]  /*0b80*/  PRMT R37, R37, 0x7632, R37 ;  /* 0x0000763225257816 */ /* 0x000fe20000000025 */
[----:B------:R-:W-:Y:S01]  /*0b90*/  FADD R32, R19, R32 ;  /* 0x0000002013207221 */ /* 0x000fe20000000000 */
[C---:B------:R-:W-:Y:S01]  /*0ba0*/  IMAD.U32 R19, R38.reuse, 0x10000, RZ ;  /* 0x0001000026137824 */ /* 0x040fe200078e00ff */
[----:B------:R-:W-:Y:S01]  /*0bb0*/  PRMT R38, R38, 0x7632, R38 ;  /* 0x0000763226267816 */ /* 0x000fe20000000026 */
[----:B------:R-:W-:Y:S01]  /*0bc0*/  IMAD.U32 R18, R18, 0x10000, RZ ;  /* 0x0001000012127824 */ /* 0x000fe200078e00ff */
[----:B------:R-:W-:Y:S01]  /*0bd0*/  FADD R119, R119, R30 ;  /* 0x0000001e77777221 */ /* 0x000fe20000000000 */
[----:B------:R-:W-:Y:S01]  /*0be0*/  FADD R30, R17, R34 ;  /* 0x00000022111e7221 */ /* 0x000fe20000000000 */
[----:B------:R-:W-:Y:S01]  /*0bf0*/  FADD R31, R16, R31 ;  /* 0x0000001f101f7221 */ /* 0x000fe20000000000 */
[----:B------:R-:W-:Y:S01]  /*0c00*/  IMAD.U32 R17, R39, 0x10000, RZ ;  /* 0x0001000027117824 */ /* 0x000fe200078e00ff */
[----:B------:R-:W-:Y:S01]  /*0c10*/  FADD R29, R18, R29 ;  /* 0x0000001d121d7221 */ /* 0x000fe20000000000 */
[----:B------:R-:W-:Y:S01]  /*0c20*/  PRMT R36, R36, 0x7632, R36 ;  /* 0x0000763224247816 */ /* 0x000fe20000000024 */
[----:B------:R-:W-:Y:S01]  /*0c30*/  IMAD.U32 R16, R37, 0x10000, RZ ;  /* 0x0001000025107824 */ /* 0x000fe200078e00ff */
[----:B------:R-:W-:Y:S01]  /*0c40*/  PRMT R39, R39, 0x7632, R39 ;  /* 0x0000763227277816 */ /* 0x000fe20000000027 */
[----:B------:R-:W-:Y:S01]  /*0c50*/  IMAD.U32 R18, R38, 0x10000, RZ ;  /* 0x0001000026127824 */ /* 0x000fe200078e00ff */
[----:B------:R-:W-:Y:S01]  /*0c60*/  FADD R26, R17, R26 ;  /* 0x0000001a111a7221 */ /* 0x000fe20000000000 */
[----:B------:R-:W-:Y:S01]  /*0c70*/  FADD R17, R16, R35 ;  /* 0x0000002310117221 */ /* 0x000fe20000000000 */
[----:B------:R-:W-:Y:S01]  /*0c80*/  IMAD.U32 R36, R36, 0x10000, RZ ;  /* 0x0001000024247824 */ /* 0x000fe200078e00ff */
[----:B------:R-:W-:Y:S01]  /*0c90*/  FADD R18, R18, R25 ;  /* 0x0000001912127221 */ /* 0x000fe20000000000 */
[----:B------:R-:W-:Y:S01]  /*0ca0*/  IMAD.U32 R34, R39, 0x10000, RZ ;  /* 0x0001000027227824 */ /* 0x000fe200078e00ff */
[----:B------:R-:W-:Y:S01]  /*0cb0*/  FADD R24, R19, R24 ;  /* 0x0000001813187221 */ /* 0x000fe20000000000 */
[----:B------:R-:W-:-:S02]  /*0cc0*/  I2FP.F32.S32 R35, R44 ;  /* 0x0000002c00237245 */ /* 0x000fc40000201400 */
[----:B------:R-:W-:Y:S01]  /*0cd0*/  I2FP.F32.S32 R25, R46 ;  /* 0x0000002e00197245 */ /* 0x000fe20000201400 */
[----:B------:R-:W-:Y:S01]  /*0ce0*/  FADD R16, R36, R33 ;  /* 0x0000002124107221 */ /* 0x000fe20000000000 */
[----:B------:R-:W-:Y:S01]  /*0cf0*/  FADD R19, R34, R27 ;  /* 0x0000001b22137221 */ /* 0x000fe20000000000 */
[----:B------:R-:W-:Y:S01]  /*0d00*/  FMUL R27, R114, R35 ;  /* 0x00000023721b7220 */ /* 0x000fe20000400000 */
[----:B------:R-:W-:Y:S01]  /*0d10*/  IMAD.U32 R33, R40, 0x10000, RZ ;  /* 0x0001000028217824 */ /* 0x000fe200078e00ff */
[----:B------:R-:W-:Y:S01]  /*0d20*/  I2FP.F32.S32 R45, R45 ;  /* 0x0000002d002d7245 */ /* 0x000fe20000201400 */
[----:B------:R-:W-:Y:S01]  /*0d30*/  IMAD.U32 R36, R48, 0x10000, RZ ;  /* 0x0001000030247824 */ /* 0x000fe200078e00ff */
[----:B------:R-:W-:Y:S01]  /*0d40*/  FMUL R25, R114, R25 ;  /* 0x0000001972197220 */ /* 0x000fe20000400000 */
[----:B------:R-:W-:Y:S01]  /*0d50*/  IMAD.U32 R35, R41, 0x10000, RZ ;  /* 0x0001000029237824 */ /* 0x000fe200078e00ff */
[----:B------:R-:W-:Y:S01]  /*0d60*/  PRMT R40, R40, 0x7632, R40 ;  /* 0x0000763228287816 */ /* 0x000fe20000000028 */
[----:B------:R-:W-:Y:S01]  /*0d70*/  IMAD.U32 R34, R49, 0x10000, RZ ;  /* 0x0001000031227824 */ /* 0x000fe200078e00ff */
[----:B------:R-:W-:Y:S01]  /*0d80*/  PRMT R48, R48, 0x7632, R48 ;  /* 0x0000763230307816 */ /* 0x000fe20000000030 */
[----:B------:R-:W-:Y:S01]  /*0d90*/  FMUL R44, R114, R45 ;  /* 0x0000002d722c7220 */ /* 0x000fe20000400000 */
[----:B------:R-:W-:Y:S01]  /*0da0*/  I2FP.F32.S32 R47, R47 ;  /* 0x0000002f002f7245 */ /* 0x000fe20000201400 */
[----:B------:R-:W-:Y:S01]  /*0db0*/  FFMA R35, R35, R25, R34 ;  /* 0x0000001923237223 */ /* 0x000fe20000000022 */
[----:B------:R-:W-:Y:S01]  /*0dc0*/  PRMT R41, R41, 0x7632, R41 ;  /* 0x0000763229297816 */ /* 0x000fe20000000029 */
[----:B------:R-:W-:Y:S01]  /*0dd0*/  IMAD.U32 R34, R40, 0x10000, RZ ;  /* 0x0001000028227824 */ /* 0x000fe200078e00ff */
[----:B------:R-:W-:Y:S01]  /*0de0*/  PRMT R49, R49, 0x7632, R49 ;  /* 0x0000763231317816 */ /* 0x000fe20000000031 */
[----:B------:R-:W-:Y:S01]  /*0df0*/  IMAD.U32 R45, R48, 0x10000, RZ ;  /* 0x00010000302d7824 */ /* 0x000fe200078e00ff */
[----:B------:R-:W-:Y:S01]  /*0e00*/  I2FP.F32.S32 R25, R52 ;  /* 0x0000003400197245 */ /* 0x000fe20000201400 */
[----:B------:R-:W-:Y:S01]  /*0e10*/  FADD R20, R121, R20 ;  /* 0x0000001479147221 */ /* 0x000fe20000000000 */
[----:B------:R-:W-:Y:S01]  /*0e20*/  FFMA R33, R33, R27, R36 ;  /* 0x0000001b21217223 */ /* 0x000fe20000000024 */
[----:B------:R-:W-:Y:S01]  /*0e30*/  FFMA R34, R34, R44, R45 ;  /* 0x0000002c22227223 */ /* 0x000fe2000000002d */
[----:B------:R-:W-:Y:S01]  /*0e40*/  I2FP.F32.S32 R121, R53 ;  /* 0x0000003500797245 */ /* 0x000fe20000201400 */
[----:B------:R-:W-:Y:S01]  /*0e50*/  FMUL R36, R114, R47 ;  /* 0x0000002f72247220 */ /* 0x000fe20000400000 */
[----:B------:R-:W-:Y:S01]  /*0e60*/  IMAD.U32 R41, R41, 0x10000, RZ ;  /* 0x0001000029297824 */ /* 0x000fe200078e00ff */
[----:B------:R-:W-:Y:S01]  /*0e70*/  I2FP.F32.S32 R45, R54 ;  /* 0x00000036002d7245 */ /* 0x000fe20000201400 */
[----:B------:R-:W-:Y:S01]  /*0e80*/  IMAD.U32 R38, R49, 0x10000, RZ ;  /* 0x0001000031267824 */ /* 0x000fe200078e00ff */
[----:B------:R-:W-:Y:S01]  /*0e90*/  PRMT R44, R42, 0x7632, R44 ;  /* 0x000076322a2c7816 */ /* 0x000fe2000000002c */
[----:B------:R-:W-:Y:S01]  /*0ea0*/  FMUL R47, R114, R25 ;  /* 0x00000019722f7220 */ /* 0x000fe20000400000 */
[----:B------:R-:W-:Y:S01]  /*0eb0*/  PRMT R53, R50, 0x7632, R53 ;  /* 0x0000763232357816 */ /* 0x000fe20000000035 */
[----:B------:R-:W-:Y:S01]  /*0ec0*/  IMAD.U32 R25, R42, 0x10000, RZ ;  /* 0x000100002a197824 */ /* 0x000fe200078e00ff */
[----:B------:R-:W-:Y:S01]  /*0ed0*/  PRMT R42, R43, 0x7632, R42 ;  /* 0x000076322b2a7816 */ /* 0x000fe2000000002a */
[----:B------:R-:W-:Y:S01]  /*0ee0*/  FFMA R36, R41, R36, R38 ;  /* 0x0000002429247223 */ /* 0x000fe20000000026 */
[----:B------:R-:W-:Y:S01]  /*0ef0*/  IMAD.U32 R46, R50, 0x10000, RZ ;  /* 0x00010000322e7824 */ /* 0x000fe200078e00ff */
[----:B------:R-:W-:Y:S01]  /*0f00*/  PRMT R39, R56, 0x7632, R39 ;  /* 0x0000763238277816 */ /* 0x000fe20000000027 */
[----:B------:R-:W-:Y:S01]  /*0f10*/  IMAD.U32 R38, R43, 0x10000, RZ ;  /* 0x000100002b267824 */ /* 0x000fe200078e00ff */
[----:B------:R-:W-:Y:S01]  /*0f20*/  FMUL R45, R114, R45 ;  /* 0x0000002d722d7220 */ /* 0x000fe20000400000 */
[----:B------:R-:W-:Y:S01]  /*0f30*/  IMAD.U32 R41, R51, 0x10000, RZ ;  /* 0x0001000033297824 */ /* 0x000fe200078e00ff */
[----:B------:R-:W-:Y:S01]  /*0f40*/  PRMT R49, R60, 0x7632, R49 ;  /* 0x000076323c317816 */ /* 0x000fe20000000031 */
[----:B------:R-:W-:Y:S01]  /*0f50*/  FMUL R121, R114, R121 ;  /* 0x0000007972797220 */ /* 0x000fe20000400000 */
[----:B------:R-:W-:Y:S01]  /*0f60*/  IMAD.U32 R50, R44, 0x10000, RZ ;  /* 0x000100002c327824 */ /* 0x000fe200078e00ff */
[----:B------:R-:W-:Y:S01]  /*0f70*/  I2FP.F32.S32 R65, R65 ;  /* 0x0000004100417245 */ /* 0x000fe20000201400 */
[----:B------:R-:W-:Y:S01]  /*0f80*/  IMAD.U32 R53, R53, 0x10000, RZ ;  /* 0x0001000035357824 */ /* 0x000fe200078e00ff */
[----:B------:R-:W-:Y:S01]  /*0f90*/  FFMA R25, R25, R47, R46 ;  /* 0x0000002f19197223 */ /* 0x000fe2000000002e */
[----:B------:R-:W-:Y:S01]  /*0fa0*/  IMAD.U32 R44, R42, 0x10000, RZ ;  /* 0x000100002a2c7824 */ /* 0x000fe200078e00ff */
[----:B------:R-:W-:Y:S01]  /*0fb0*/  FFMA R38, R38, R45, R41 ;  /* 0x0000002d26267223 */ /* 0x000fe20000000029 */
[----:B------:R-:W-:Y:S01]  /*0fc0*/  FFMA R42, R50, R121, R53 ;  /* 0x00000079322a7223 */ /* 0x000fe20000000035 */
[----:B------:R-:W-:Y:S01]  /*0fd0*/  PRMT R37, R58, 0x7632, R37 ;  /* 0x000076323a257816 */ /* 0x000fe20000000025 */
[----:B------:R-:W-:Y:S01]  /*0fe0*/  IMAD.U32 R39, R39, 0x10000, RZ ;  /* 0x0001000027277824 */ /* 0x000fe200078e00ff */
[----:B------:R-:W-:Y:S01]  /*0ff0*/  PRMT R40, R59, 0x7632, R40 ;  /* 0x000076323b287816 */ /* 0x000fe20000000028 */
[----:B------:R-:W-:Y:S01]  /*1000*/  IMAD.U32 R50, R49, 0x10000, RZ ;  /* 0x0001000031327824 */ /* 0x000fe200078e00ff */
[----:B------:R-:W-:Y:S01]  /*1010*/  PRMT R47, R62, 0x7632, R47 ;  /* 0x000076323e2f7816 */ /* 0x000fe2000000002f */
[----:B------:R-:W-:Y:S01]  /*1020*/  FMUL R65, R114, R65 ;  /* 0x0000004172417220 */ /* 0x000fe20000400000 */
[----:B------:R-:W-:-:S02]  /*1030*/  PRMT R45, R63, 0x7632, R45 ;  /* 0x000076323f2d7816 */ /* 0x000fc4000000002d */
[----:B------:R-:W-:Y:S02]  /*1040*/  PRMT R51, R51, 0x7632, R51 ;  /* 0x0000763233337816 */ /* 0x000fe40000000033 */
[----:B------:R-:W-:Y:S02]  /*1050*/  I2FP.F32.S32 R55, R55 ;  /* 0x0000003700377245 */ /* 0x000fe40000201400 */
[----:B------:R-:W-:Y:S02]  /*1060*/  I2FP.F32.S32 R69, R69 ;  /* 0x0000004500457245 */ /* 0x000fe40000201400 */
[----:B------:R-:W-:Y:S01]  /*1070*/  I2FP.F32.S32 R71, R71 ;  /* 0x0000004700477245 */ /* 0x000fe20000201400 */
[----:B------:R-:W-:Y:S01]  /*1080*/  FFMA R39, R39, R65, R50 ;  /* 0x0000004127277223 */ /* 0x000fe20000000032 */
[----:B------:R-:W-:Y:S01]  /*1090*/  PRMT R27, R57, 0x7632, R27 ;  /* 0x00007632391b7816 */ /* 0x000fe2000000001b */
[----:B------:R-:W-:Y:S01]  /*10a0*/  IMAD.U32 R51, R51, 0x10000, RZ ;  /* 0x0001000033337824 */ /* 0x000fe200078e00ff */
[----:B------:R-:W-:Y:S01]  /*10b0*/  PRMT R48, R61, 0x7632, R48 ;  /* 0x000076323d307816 */ /* 0x000fe20000000030 */
[C---:B------:R-:W-:Y:S01]  /*10c0*/  FMUL R54, R114.reuse, R55 ;  /* 0x0000003772367220 */ /* 0x040fe20000400000 */
[----:B------:R-:W-:Y:S01]  /*10d0*/  I2FP.F32.S32 R67, R67 ;  /* 0x0000004300437245 */ /* 0x000fe20000201400 */
[C---:B------:R-:W-:Y:S01]  /*10e0*/  FMUL R69, R114.reuse, R69 ;  /* 0x0000004572457220 */ /* 0x040fe20000400000 */
[----:B------:R-:W-:Y:S01]  /*10f0*/  I2FP.F32.S32 R49, R68 ;  /* 0x0000004400317245 */ /* 0x000fe20000201400 */
[----:B------:R-:W-:Y:S01]  /*1100*/  IMAD.U32 R37, R37, 0x10000, RZ ;  /* 0x0001000025257824 */ /* 0x000fe200078e00ff */
[----:B------:R-:W-:Y:S01]  /*1110*/  FMUL R71, R114, R71 ;  /* 0x0000004772477220 */ /* 0x000fe20000400000 */
[----:B------:R-:W-:Y:S01]  /*1120*/  IMAD.U32 R40, R40, 0x10000, RZ ;  /* 0x0001000028287824 */ /* 0x000fe200078e00ff */
[----:B------:R-:W-:Y:S01]  /*1130*/  I2FP.F32.S32 R55, R64 ;  /* 0x0000004000377245 */ /* 0x000fe20000201400 */
[----:B------:R-:W-:-:S02]  /*1140*/  IMAD.U32 R50, R47, 0x10000, RZ ;  /* 0x000100002f327824 */ /* 0x000fc400078e00ff */
[----:B------:R-:W-:Y:S01]  /*1150*/  IMAD.U32 R45, R45, 0x10000, RZ ;  /* 0x000100002d2d7824 */ /* 0x000fe200078e00ff */
[----:B------:R-:W-:Y:S01]  /*1160*/  FFMA R44, R44, R54, R51 ;  /* 0x000000362c2c7223 */ /* 0x000fe20000000033 */
[----:B------:R-:W-:Y:S01]  /*1170*/  IMAD.U32 R27, R27, 0x10000, RZ ;  /* 0x000100001b1b7824 */ /* 0x000fe200078e00ff */
[----:B------:R-:W-:Y:S01]  /*1180*/  FMUL R67, R114, R67 ;  /* 0x0000004372437220 */ /* 0x000fe20000400000 */
[----:B------:R-:W-:Y:S01]  /*1190*/  IMAD.U32 R48, R48, 0x10000, RZ ;  /* 0x0001000030307824 */ /* 0x000fe200078e00ff */
[----:B------:R-:W-:Y:S01]  /*11a0*/  FFMA R50, R37, R69, R50 ;  /* 0x0000004525327223 */ /* 0x000fe20000000032 */
[----:B------:R-:W-:Y:S01]  /*11b0*/  FFMA R71, R40, R71, R45 ;  /* 0x0000004728477223 */ /* 0x000fe2000000002d */
[----:B------:R-:W-:Y:S01]  /*11c0*/  IMAD.U32 R58, R58, 0x10000, RZ ;  /* 0x000100003a3a7824 */ /* 0x000fe200078e00ff */
[----:B------:R-:W-:Y:S01]  /*11d0*/  I2FP.F32.S32 R51, R70 ;  /* 0x0000004600337245 */ /* 0x000fe20000201400 */
[----:B------:R-:W-:Y:S01]  /*11e0*/  IMAD.U32 R41, R62, 0x10000, RZ ;  /* 0x000100003e297824 */ /* 0x000fe200078e00ff */
[----:B------:R-:W-:Y:S01]  /*11f0*/  FMUL R49, R114, R49 ;  /* 0x0000003172317220 */ /* 0x000fe20000400000 */
[----:B------:R-:W-:Y:S01]  /*1200*/  PRMT R40, R73, 0x7632, R40 ;  /* 0x0000763249287816 */ /* 0x000fe20000000028 */
[----:B------:R-:W-:Y:S01]  /*1210*/  IMAD.U32 R56, R56, 0x10000, RZ ;  /* 0x0001000038387824 */ /* 0x000fe200078e00ff */
[----:B------:R-:W-:Y:S01]  /*1220*/  PRMT R37, R72, 0x7632, R37 ;  /* 0x0000763248257816 */ /* 0x000fe20000000025 */
[----:B------:R-:W-:Y:S01]  /*1230*/  IMAD.U32 R43, R60, 0x10000, RZ ;  /* 0x000100003c2b7824 */ /* 0x000fe200078e00ff */
[----:B------:R-:W-:Y:S01]  /*1240*/  FMUL R55, R114, R55 ;  /* 0x0000003772377220 */ /* 0x000fe20000400000 */
[----:B------:R-:W-:Y:S01]  /*1250*/  FFMA R48, R27, R67, R48 ;  /* 0x000000431b307223 */ /* 0x000fe20000000030 */
[----:B------:R-:W-:Y:S01]  /*1260*/  FFMA R49, R58, R49, R41 ;  /* 0x000000313a317223 */ /* 0x000fe20000000029 */
[----:B------:R-:W-:Y:S01]  /*1270*/  IMAD.U32 R27, R74, 0x10000, RZ ;  /* 0x000100004a1b7824 */ /* 0x000fe200078e00ff */
[----:B------:R-:W-:Y:S01]  /*1280*/  FFMA R43, R56, R55, R43 ;  /* 0x00000037382b7223 */ /* 0x000fe2000000002b */
[----:B------:R-:W-:Y:S01]  /*1290*/  IMAD.U32 R59, R59, 0x10000, RZ ;  /* 0x000100003b3b7824 */ /* 0x000fe200078e00ff */
[----:B------:R-:W-:Y:S01]  /*12a0*/  FMUL R51, R114, R51 ;  /* 0x0000003372337220 */ /* 0x000fe20000400000 */
[----:B------:R-:W-:Y:S01]  /*12b0*/  IMAD.U32 R52, R61, 0x10000, RZ ;  /* 0x000100003d347824 */ /* 0x000fe200078e00ff */
[----:B------:R-:W-:Y:S01]  /*12c0*/  I2FP.F32.S32 R61, R66 ;  /* 0x00000042003d7245 */ /* 0x000fe20000201400 */
[----:B------:R-:W-:-:S02]  /*12d0*/  IMAD.U32 R46, R63, 0x10000, RZ ;  /* 0x000100003f2e7824 */ /* 0x000fc400078e00ff */
[----:B------:R-:W-:Y:S02]  /*12e0*/  IMAD.U32 R41, R72, 0x10000, RZ ;  /* 0x0001000048297824 */ /* 0x000fe400078e00ff */
[----:B------:R-:W-:Y:S02]  /*12f0*/  IMAD.U32 R40, R40, 0x10000, RZ ;  /* 0x0001000028287824 */ /* 0x000fe400078e00ff */
[----:B------:R-:W-:Y:S01]  /*1300*/  IMAD.U32 R37, R37, 0x10000, RZ ;  /* 0x0001000025257824 */ /* 0x000fe200078e00ff */
[----:B------:R-:W-:Y:S01]  /*1310*/  FFMA R27, R24, R49, R27 ;  /* 0x00000031181b7223 */ /* 0x000fe2000000001b */
[----:B------:R-:W-:Y:S01]  /*1320*/  FFMA R51, R59, R51, R46 ;  /* 0x000000333b337223 */ /* 0x000fe2000000002e */
[----:B------:R-:W-:Y:S01]  /*1330*/  FFMA R118, R32, R43, R41 ;  /* 0x0000002b20767223 */ /* 0x000fe20000000029 */
[----:B------:R-:W-:Y:S01]  /*1340*/  FFMA R17, R17, R48, R40 ;  /* 0x0000003011117223 */ /* 0x000fe20000000028 */
[----:B------:R-:W-:Y:S01]  /*1350*/  FFMA R16, R16, R39, R37 ;  /* 0x0000002710107223 */ /* 0x000fe20000000025 */
[----:B------:R-:W-:Y:S01]  /*1360*/  IMAD.U32 R24, R79, 0x10000, RZ ;  /* 0x000100004f187824 */ /* 0x000fe200078e00ff */
[----:B------:R-:W-:Y:S01]  /*1370*/  PRMT R46, R75, 0x7632, R46 ;  /* 0x000076324b2e7816 */ /* 0x000fe2000000002e */
[----:B------:R-:W-:Y:S01]  /*1380*/  IMAD.U32 R41, R78, 0x10000, RZ ;  /* 0x000100004e297824 */ /* 0x000fe200078e00ff */
[----:B------:R-:W-:Y:S01]  /*1390*/  PRMT R45, R74, 0x7632, R45 ;  /* 0x000076324a2d7816 */ /* 0x000fe2000000002d */
[----:B------:R-:W-:Y:S01]  /*13a0*/  IMAD.U32 R120, R120, 0x10000, RZ ;  /* 0x0001000078787824 */ /* 0x000fe200078e00ff */
[----:B------:R-:W-:Y:S01]  /*13b0*/  PRMT R43, R79, 0x7632, R43 ;  /* 0x000076324f2b7816 */ /* 0x000fe2000000002b */
[----:B------:R-:W-:Y:S01]  /*13c0*/  IMAD.U32 R57, R57, 0x10000, RZ ;  /* 0x0001000039397824 */ /* 0x000fe200078e00ff */
[----:B------:R-:W-:Y:S01]  /*13d0*/  PRMT R40, R78, 0x7632, R40 ;  /* 0x000076324e287816 */ /* 0x000fe20000000028 */
[----:B------:R-:W-:Y:S01]  /*13e0*/  FMUL R61, R114, R61 ;  /* 0x0000003d723d7220 */ /* 0x000fe20000400000 */
[----:B------:R-:W-:-:S02]  /*13f0*/  PRMT R39, R77, 0x7632, R39 ;  /* 0x000076324d277816 */ /* 0x000fc40000000027 */
[----:B------:R-:W-:Y:S01]  /*1400*/  PRMT R32, R76, 0x7632, R32 ;  /* 0x000076324c207816 */ /* 0x000fe20000000020 */
[----:B------:R-:W-:Y:S01]  /*1410*/  FFMA R24, R119, R38, R24 ;  /* 0x0000002677187223 */ /* 0x000fe20000000018 */
[----:B------:R-:W-:Y:S01]  /*1420*/  FFMA R25, R28, R25, R41 ;  /* 0x000000191c197223 */ /* 0x000fe20000000029 */
[----:B------:R-:W-:Y:S01]  /*1430*/  SHF.L.U32 R38, R43, 0x10, RZ ;  /* 0x000000102b267819 */ /* 0x000fe200000006ff */
[----:B------:R-:W-:Y:S01]  /*1440*/  FADD R21, R120, R21 ;  /* 0x0000001578157221 */ /* 0x000fe20000000000 */
[----:B------:R-:W-:Y:S01]  /*1450*/  FFMA R57, R57, R61, R52 ;  /* 0x0000003d39397223 */ /* 0x000fe20000000034 */
[----:B------:R-:W-:Y:S02]  /*1460*/  IMAD.U32 R75, R75, 0x10000, RZ ;  /* 0x000100004b4b7824 */ /* 0x000fe400078e00ff */
[----:B------:R-:W-:Y:S02]  /*1470*/  IMAD.U32 R73, R73, 0x10000, RZ ;  /* 0x0001000049497824 */ /* 0x000fe400078e00ff */
[----:B------:R-:W-:-:S02]  /*1480*/  IMAD.U32 R46, R46, 0x10000, RZ ;  /* 0x000100002e2e7824 */ /* 0x000fc400078e00ff */
[----:B------:R-:W-:Y:S02]  /*1490*/  IMAD.U32 R45, R45, 0x10000, RZ ;  /* 0x000100002d2d7824 */ /* 0x000fe400078e00ff */
[----:B------:R-:W-:Y:S02]  /*14a0*/  IMAD.U32 R77, R77, 0x10000, RZ ;  /* 0x000100004d4d7824 */ /* 0x000fe400078e00ff */
[----:B------:R-:W-:Y:S02]  /*14b0*/  IMAD.U32 R37, R76, 0x10000, RZ ;  /* 0x000100004c257824 */ /* 0x000fe400078e00ff */
        /* <DEDUP_REMOVED lines=13> */
[----:B------:R-:W-:Y:S01]  /*1590*/  IMAD.MOV.U32 R32, RZ, RZ, 0x3f800000 ;  /* 0x3f800000ff207424 */ /* 0x000fe200078e00ff */
[----:B------:R-:W-:Y:S01]  /*15a0*/  CS2R R52, SRZ ;  /* 0x0000000000347805 */ /* 0x000fe2000001ff00 */
[----:B------:R-:W-:Y:S01]  /*15b0*/  IMAD.MOV.U32 R46, RZ, RZ, RZ ;  /* 0x000000ffff2e7224 */ /* 0x000fe200078e00ff */
[----:B------:R-:W-:Y:S01]  /*15c0*/  CS2R R54, SRZ ;  /* 0x0000000000367805 */ /* 0x000fe2000001ff00 */
[----:B------:R-:W-:Y:S01]  /*15d0*/  IMAD.MOV.U32 R48, RZ, RZ, RZ ;  /* 0x000000ffff307224 */ /* 0x000fe200078e00ff */
[----:B------:R-:W-:Y:S01]  /*15e0*/  CS2R R56, SRZ ;  /* 0x0000000000387805 */ /* 0x000fe2000001ff00 */
[----:B------:R-:W-:Y:S01]  /*15f0*/  IMAD.MOV.U32 R50, RZ, RZ, RZ ;  /* 0x000000ffff327224 */ /* 0x000fe200078e00ff */
[----:B------:R-:W-:Y:S01]  /*1600*/  CS2R R58, SRZ ;  /* 0x00000000003a7805 */ /* 0x000fe2000001ff00 */
[----:B------:R-:W-:Y:S01]  /*1610*/  CS2R R60, SRZ ;  /* 0x00000000003c7805 */ /* 0x000fe2000001ff00 */
[----:B------:R-:W-:-:S02]  /*1620*/  IMAD.MOV.U32 R63, RZ, RZ, RZ ;  /* 0x000000ffff3f7224 */ /* 0x000fc400078e00ff */
[----:B------:R-:W-:Y:S02]  /*1630*/  IMAD.MOV.U32 R65, RZ, RZ, RZ ;  /* 0x000000ffff417224 */ /* 0x000fe400078e00ff */
[----:B------:R-:W-:Y:S02]  /*1640*/  IMAD.MOV.U32 R33, RZ, RZ, RZ ;  /* 0x000000ffff217224 */ /* 0x000fe400078e00ff */
[----:B------:R-:W-:Y:S02]  /*1650*/  IMAD.MOV.U32 R35, RZ, RZ, 0x3f800000 ;  /* 0x3f800000ff237424 */ /* 0x000fe400078e00ff */
[----:B------:R-:W-:Y:S02]  /*1660*/  IMAD.MOV.U32 R34, RZ, RZ, 0x3f800000 ;  /* 0x3f800000ff227424 */ /* 0x000fe400078e00ff */
[----:B------:R-:W-:Y:S02]  /*1670*/  IMAD.MOV.U32 R37, RZ, RZ, 0x3f800000 ;  /* 0x3f800000ff257424 */ /* 0x000fe400078e00ff */
[----:B------:R-:W-:-:S02]  /*1680*/  IMAD.MOV.U32 R39, RZ, RZ, 0x3f800000 ;  /* 0x3f800000ff277424 */ /* 0x000fc400078e00ff */
[----:B------:R-:W-:Y:S02]  /*1690*/  IMAD.MOV.U32 R41, RZ, RZ, 0x3f800000 ;  /* 0x3f800000ff297424 */ /* 0x000fe400078e00ff */
[----:B------:R-:W-:Y:S02]  /*16a0*/  IMAD.MOV.U32 R36, RZ, RZ, 0x3f800000 ;  /* 0x3f800000ff247424 */ /* 0x000fe400078e00ff */
        /* <DEDUP_REMOVED lines=9> */
[----:B------:R-:W-:-:S02]  /*1740*/  IMAD.MOV.U32 R28, RZ, RZ, R118 ;  /* 0x000000ffff1c7224 */ /* 0x000fc400078e0076 */
[----:B------:R-:W-:Y:S02]  /*1750*/  IMAD.MOV.U32 R62, RZ, RZ, R30 ;  /* 0x000000ffff3e7224 */ /* 0x000fe400078e001e */
[----:B------:R-:W-:Y:S02]  /*1760*/  IMAD.MOV.U32 R64, RZ, RZ, R27 ;  /* 0x000000ffff407224 */ /* 0x000fe400078e001b */
[----:B------:R-:W-:Y:S02]  /*1770*/  IMAD.MOV.U32 R66, RZ, RZ, R26 ;  /* 0x000000ffff427224 */ /* 0x000fe400078e001a */
[----:B------:R-:W-:Y:S02]  /*1780*/  IMAD.MOV.U32 R68, RZ, RZ, R20 ;  /* 0x000000ffff447224 */ /* 0x000fe400078e0014 */
[----:B------:R-:W-:Y:S02]  /*1790*/  IMAD.MOV.U32 R70, RZ, RZ, R22 ;  /* 0x000000ffff467224 */ /* 0x000fe400078e0016 */
        /* <DEDUP_REMOVED lines=9> */
[----:B------:R-:W-:Y:S01]  /*1830*/  IMAD.MOV.U32 R119, RZ, RZ, R31 ;  /* 0x000000ffff777224 */ /* 0x000fe200078e001f */
[----:B------:R-:W-:Y:S05]  /*1840*/  @P0 BRA `(.L_x_0) ;  /* 0x00000e0000000947 */ /* 0x000fea0003800000 */
[----:B------:R-:W-:Y:S01]  /*1850*/  FADD R32, R113, 1 ;  /* 0x3f80000071207421 */ /* 0x000fe20000000000 */
[----:B------:R-:W-:Y:S01]  /*1860*/  FADD R46, R118, -R93 ;  /* 0x8000005d762e7221 */ /* 0x000fe20000000000 */
[----:B------:R-:W-:Y:S01]  /*1870*/  FADD R35, R112, 1 ;  /* 0x3f80000070237421 */ /* 0x000fe20000000000 */
[----:B------:R-:W-:Y:S01]  /*1880*/  FADD R34, R111, 1 ;  /* 0x3f8000006f227421 */ /* 0x000fe20000000000 */
[C---:B------:R-:W-:Y:S01]  /*1890*/  FMUL R29, R32.reuse, 0.25 ;  /* 0x3e800000201d7820 */ /* 0x040fe20000400000 */
[----:B------:R-:W-:Y:S01]  /*18a0*/  FSETP.GEU.AND P4, PT, |R32|, 1.175494350822287508e-38, PT ;  /* 0x008000002000780b */ /* 0x000fe20003f8e200 */
[----:B------:R-:W-:Y:S01]  /*18b0*/  FMUL R33, R46, 0.25 ;  /* 0x3e8000002e217820 */ /* 0x000fe20000400000 */
[----:B------:R-:W-:Y:S01]  /*18c0*/  FSETP.GT.AND P3, PT, |R32|, 8.50705917302346158658e+37, PT ;  /* 0x7e8000002000780b */ /* 0x000fe20003f64200 */
[----:B------:R-:W-:Y:S01]  /*18d0*/  FADD R53, R16, -R94 ;  /* 0x8000005e10357221 */ /* 0x000fe20000000000 */
[----:B------:R-:W-:Y:S01]  /*18e0*/  FADD R48, R30, -R95 ;  /* 0x8000005f1e307221 */ /* 0x000fe20000000000 */
[----:B------:R-:W-:Y:S01]  /*18f0*/  FSETP.GEU.AND P5, PT, |R34|, 1.175494350822287508e-38, PT ;  /* 0x008000002200780b */ /* 0x000fe20003fae200 */
[----:B------:R-:W-:Y:S01]  /*1900*/  FMUL R42, R35, 0.25 ;  /* 0x3e800000232a7820 */ /* 0x000fe20000400000 */
[----:B------:R-:W-:Y:S01]  /*1910*/  FSEL R29, R29, R32, P3 ;  /* 0x000000201d1d7208 */ /* 0x000fe20001800000 */
[----:B------:R-:W-:Y:S01]  /*1920*/  FMUL R44, R53, 0.25 ;  /* 0x3e800000352c7820 */ /* 0x000fe20000400000 */
[----:B------:R-:W-:Y:S01]  /*1930*/  FSEL R33, R33, R46, P3 ;  /* 0x0000002e21217208 */ /* 0x000fe20001800000 */
[----:B------:R-:W-:Y:S01]  /*1940*/  FMUL R49, R48, 0.25 ;  /* 0x3e80000030317820 */ /* 0x000fe20000400000 */
[----:B------:R-:W-:Y:S01]  /*1950*/  FSETP.GEU.AND P3, PT, |R35|, 1.175494350822287508e-38, PT ;  /* 0x008000002300780b */ /* 0x000fe20003f6e200 */
[----:B------:R-:W-:Y:S01]  /*1960*/  FADD R37, R110, 1 ;  /* 0x3f8000006e257421 */ /* 0x000fe20000000000 */
[----:B------:R-:W-:Y:S01]  /*1970*/  @!P4 FMUL R29, R29, 16777216 ;  /* 0x4b8000001d1dc820 */ /* 0x000fe20000400000 */
[----:B------:R-:W-:Y:S01]  /*1980*/  @!P4 FMUL R33, R33, 16777216 ;  /* 0x4b8000002121c820 */ /* 0x000fe20000400000 */
[----:B------:R-:W-:Y:S01]  /*1990*/  FSETP.GT.AND P6, PT, |R35|, 8.50705917302346158658e+37, PT ;  /* 0x7e8000002300780b */ /* 0x000fe20003fc4200 */
[----:B------:R-:W-:Y:S01]  /*19a0*/  FADD R39, R0, 1 ;  /* 0x3f80000000277421 */ /* 0x000fe20000000000 */
[----:B------:R0:W1:Y:S01]  /*19b0*/  MUFU.RCP R28, R29 ;  /* 0x0000001d001c7308 */ /* 0x0000620000001000 */
[----:B------:R-:W-:Y:S01]  /*19c0*/  FSETP.GT.AND P4, PT, |R34|, 8.50705917302346158658e+37, PT ;  /* 0x7e8000002200780b */ /* 0x000fe20003f84200 */
[----:B------:R-:W-:Y:S01]  /*19d0*/  FADD R55, R17, -R96 ;  /* 0x8000006011377221 */ /* 0x000fe20000000000 */
[----:B------:R-:W-:Y:S01]  /*19e0*/  FSEL R67, R44, R53, P6 ;  /* 0x000000352c437208 */ /* 0x000fe20003000000 */
[----:B------:R-:W-:Y:S01]  /*19f0*/  FMUL R44, R37, 0.25 ;  /* 0x3e800000252c7820 */ /* 0x000fe20000400000 */
[----:B------:R-:W-:Y:S01]  /*1a00*/  FSEL R62, R49, R48, P4 ;  /* 0x00000030313e7208 */ /* 0x000fe20002000000 */
[----:B------:R-:W-:Y:S01]  /*1a10*/  FADD R50, R27, -R97 ;  /* 0x800000611b327221 */ /* 0x000fe20000000000 */
[----:B------:R-:W-:Y:S01]  /*1a20*/  FMUL R58, R55, 0.25 ;  /* 0x3e800000373a7820 */ /* 0x000fe20000400000 */
[----:B------:R-:W-:Y:S01]  /*1a30*/  @!P3 FMUL R67, R67, 16777216 ;  /* 0x4b8000004343b820 */ /* 0x000fe20000400000 */
[----:B0-----:R-:W-:Y:S01]  /*1a40*/  FSEL R29, R42, R35, P6 ;  /* 0x000000232a1d7208 */ /* 0x001fe20003000000 */
[----:B------:R-:W-:Y:S01]  /*1a50*/  @!P5 FMUL R62, R62, 16777216 ;  /* 0x4b8000003e3ed820 */ /* 0x000fe20000400000 */
[----:B------:R-:W-:Y:S01]  /*1a60*/  FSETP.GT.AND P6, PT, |R37|, 8.50705917302346158658e+37, PT ;  /* 0x7e8000002500780b */ /* 0x000fe20003fc4200 */
[----:B------:R-:W-:Y:S01]  /*1a70*/  FMUL R49, R50, 0.25 ;  /* 0x3e80000032317820 */ /* 0x000fe20000400000 */
[----:B------:R-:W-:Y:S01]  /*1a80*/  FADD R41, R2, 1 ;  /* 0x3f80000002297421 */ /* 0x000fe20000000000 */
[----:B------:R-:W-:Y:S01]  /*1a90*/  @!P3 FMUL R29, R29, 16777216 ;  /* 0x4b8000001d1db820 */ /* 0x000fe20000400000 */
[----:B------:R-:W-:Y:S01]  /*1aa0*/  FSETP.GEU.AND P3, PT, |R37|, 1.175494350822287508e-38, PT ;  /* 0x008000002500780b */ /* 0x000fe20003f6e200 */
[----:B-1----:R-:W-:Y:S01]  /*1ab0*/  FFMA R28, R28, R33, R93 ;  /* 0x000000211c1c7223 */ /* 0x002fe2000000005d */
[----:B------:R-:W-:Y:S01]  /*1ac0*/  FMUL R33, R34, 0.25 ;  /* 0x3e80000022217820 */ /* 0x000fe20000400000 */
[----:B------:R-:W-:Y:S01]  /*1ad0*/  FSEL R69, R58, R55, P6 ;  /* 0x000000373a457208 */ /* 0x000fe20003000000 */
[----:B------:R-:W-:Y:S01]  /*1ae0*/  FADD R36, R3, 1 ;  /* 0x3f80000003247421 */ /* 0x000fe20000000000 */
[----:B------:R-:W-:Y:S01]  /*1af0*/  FADD R57, R18, -R98 ;  /* 0x8000006212397221 */ /* 0x000fe20000000000 */
[----:B------:R-:W-:Y:S01]  /*1b00*/  FADD R52, R26, -R99 ;  /* 0x800000631a347221 */ /* 0x000fe20000000000 */
[----:B------:R-:W-:Y:S01]  /*1b10*/  FSEL R42, R33, R34, P4 ;  /* 0x00000022212a7208 */ /* 0x000fe20002000000 */
[----:B------:R-:W-:Y:S01]  /*1b20*/  FMUL R58, R41, 0.25 ;  /* 0x3e800000293a7820 */ /* 0x000fe20000400000 */
[----:B------:R-:W-:Y:S01]  /*1b30*/  FSEL R33, R44, R37, P6 ;  /* 0x000000252c217208 */ /* 0x000fe20003000000 */
[C---:B------:R-:W-:Y:S01]  /*1b40*/  FMUL R44, R39.reuse, 0.25 ;  /* 0x3e800000272c7820 */ /* 0x040fe20000400000 */
[C---:B------:R-:W-:Y:S01]  /*1b50*/  FSETP.GT.AND P4, PT, |R39|.reuse, 8.50705917302346158658e+37, PT ;  /* 0x7e8000002700780b */ /* 0x040fe20003f84200 */
[----:B------:R-:W-:Y:S01]  /*1b60*/  @!P5 FMUL R42, R42, 16777216 ;  /* 0x4b8000002a2ad820 */ /* 0x000fe20000400000 */
[----:B------:R-:W-:Y:S01]  /*1b70*/  FSETP.GEU.AND P5, PT, |R39|, 1.175494350822287508e-38, PT ;  /* 0x008000002700780b */ /* 0x000fe20003fae200 */
[----:B------:R-:W-:Y:S01]  /*1b80*/  @!P3 FMUL R33, R33, 16777216 ;  /* 0x4b8000002121b820 */ /* 0x000fe20000400000 */
[----:B------:R-:W-:Y:S01]  /*1b90*/  FSEL R44, R44, R39, P4 ;  /* 0x000000272c2c7208 */ /* 0x000fe20002000000 */
[----:B------:R-:W-:Y:S01]  /*1ba0*/  @!P3 FMUL R69, R69, 16777216 ;  /* 0x4b8000004545b820 */ /* 0x000fe20000400000 */
[----:B------:R-:W-:Y:S01]  /*1bb0*/  FSEL R64, R49, R50, P4 ;  /* 0x0000003231407208 */ /* 0x000fe20002000000 */
[----:B------:R-:W-:Y:S01]  /*1bc0*/  FMUL R60, R57, 0.25 ;  /* 0x3e800000393c7820 */ /* 0x000fe20000400000 */
[C---:B------:R-:W-:Y:S01]  /*1bd0*/  FSETP.GEU.AND P3, PT, |R41|.reuse, 1.175494350822287508e-38, PT ;  /* 0x008000002900780b */ /* 0x040fe20003f6e200 */
[----:B------:R-:W-:Y:S01]  /*1be0*/  FMUL R51, R36, 0.25 ;  /* 0x3e80000024337820 */ /* 0x000fe20000400000 */
[----:B------:R-:W-:Y:S01]  /*1bf0*/  FSETP.GT.AND P6, PT, |R41|, 8.50705917302346158658e+37, PT ;  /* 0x7e8000002900780b */ /* 0x000fe20003fc4200 */
[----:B------:R-:W-:Y:S01]  /*1c00*/  FMUL R63, R52, 0.25 ;  /* 0x3e800000343f7820 */ /* 0x000fe20000400000 */
[----:B------:R-:W-:Y:S01]  /*1c10*/  FSETP.GT.AND P4, PT, |R36|, 8.50705917302346158658e+37, PT ;  /* 0x7e8000002400780b */ /* 0x000fe20003f84200 */
[----:B------:R-:W-:Y:S01]  /*1c20*/  FADD R43, R4, 1 ;  /* 0x3f800000042b7421 */ /* 0x000fe20000000000 */
[----:B------:R-:W-:Y:S01]  /*1c30*/  FSEL R49, R58, R41, P6 ;  /* 0x000000293a317208 */ /* 0x000fe20003000000 */
[----:B------:R-:W-:Y:S01]  /*1c40*/  @!P5 FMUL R44, R44, 16777216 ;  /* 0x4b8000002c2cd820 */ /* 0x000fe20000400000 */
[----:B------:R-:W-:Y:S01]  /*1c50*/  @!P5 FMUL R64, R64, 16777216 ;  /* 0x4b8000004040d820 */ /* 0x000fe20000400000 */
[----:B------:R-:W-:Y:S01]  /*1c60*/  FSETP.GEU.AND P5, PT, |R36|, 1.175494350822287508e-38, PT ;  /* 0x008000002400780b */ /* 0x000fe20003fae200 */
[----:B------:R-:W-:Y:S01]  /*1c70*/  FADD R59, R19, -R100 ;  /* 0x80000064133b7221 */ /* 0x000fe20000000000 */
[----:B------:R-:W-:Y:S01]  /*1c80*/  FSEL R71, R60, R57, P6 ;  /* 0x000000393c477208 */ /* 0x000fe20003000000 */
[----:B------:R-:W-:Y:S01]  /*1c90*/  FADD R38, R5, 1 ;  /* 0x3f80000005267421 */ /* 0x000fe20000000000 */
[----:B------:R-:W-:Y:S01]  /*1ca0*/  FSEL R58, R51, R36, P4 ;  /* 0x00000024333a7208 */ /* 0x000fe20002000000 */
[----:B------:R-:W-:Y:S01]  /*1cb0*/  FADD R54, R20, -R101 ;  /* 0x8000006514367221 */ /* 0x000fe20000000000 */
[----:B------:R-:W-:Y:S01]  /*1cc0*/  FSEL R66, R63, R52, P4 ;  /* 0x000000343f427208 */ /* 0x000fe20002000000 */
[----:B------:R-:W-:Y:S01]  /*1cd0*/  @!P3 FMUL R49, R49, 16777216 ;  /* 0x4b8000003131b820 */ /* 0x000fe20000400000 */
[----:B------:R-:W-:Y:S01]  /*1ce0*/  @!P3 FMUL R71, R71, 16777216 ;  /* 0x4b8000004747b820 */ /* 0x000fe20000400000 */
[----:B------:R-:W-:Y:S01]  /*1cf0*/  FMUL R60, R43, 0.25 ;  /* 0x3e8000002b3c7820 */ /* 0x000fe20000400000 */
[----:B------:R-:W-:Y:S01]  /*1d00*/  FMUL R68, R59, 0.25 ;  /* 0x3e8000003b447820 */ /* 0x000fe20000400000 */
[----:B------:R-:W-:Y:S01]  /*1d10*/  FADD R45, R6, 1 ;  /* 0x3f800000062d7421 */ /* 0x000fe20000000000 */
[----:B------:R-:W-:Y:S01]  /*1d20*/  FADD R61, R21, -R102 ;  /* 0x80000066153d7221 */ /* 0x000fe20000000000 */
[C---:B------:R-:W-:Y:S01]  /*1d30*/  FSETP.GT.AND P6, PT, |R43|.reuse, 8.50705917302346158658e+37, PT ;  /* 0x7e8000002b00780b */ /* 0x040fe20003fc4200 */
[----:B------:R-:W-:Y:S01]  /*1d40*/  @!P5 FMUL R58, R58, 16777216 ;  /* 0x4b8000003a3ad820 */ /* 0x000fe20000400000 */
[----:B------:R-:W-:Y:S01]  /*1d50*/  FSETP.GEU.AND P3, PT, |R43|, 1.175494350822287508e-38, PT ;  /* 0x008000002b00780b */ /* 0x000fe20003f6e200 */
[----:B------:R-:W-:Y:S01]  /*1d60*/  @!P5 FMUL R66, R66, 16777216 ;  /* 0x4b8000004242d820 */ /* 0x000fe20000400000 */
[C---:B------:R-:W-:Y:S01]  /*1d70*/  FSETP.GEU.AND P5, PT, |R38|.reuse, 1.175494350822287508e-38, PT ;  /* 0x008000002600780b */ /* 0x040fe20003fae200 */
[C---:B------:R-:W-:Y:S01]  /*1d80*/  FMUL R63, R38.reuse, 0.25 ;  /* 0x3e800000263f7820 */ /* 0x040fe20000400000 */
[----:B------:R-:W-:Y:S01]  /*1d90*/  FSETP.GT.AND P4, PT, |R38|, 8.50705917302346158658e+37, PT ;  /* 0x7e8000002600780b */ /* 0x000fe20003f84200 */
[----:B------:R-:W-:Y:S01]  /*1da0*/  FMUL R65, R54, 0.25 ;  /* 0x3e80000036417820 */ /* 0x000fe20000400000 */
[----:B------:R-:W-:Y:S01]  /*1db0*/  FADD R40, R7, 1 ;  /* 0x3f80000007287421 */ /* 0x000fe20000000000 */
[----:B------:R-:W-:Y:S01]  /*1dc0*/  FADD R56, R22, -R103 ;  /* 0x8000006716387221 */ /* 0x000fe20000000000 */
[----:B------:R-:W-:Y:S01]  /*1dd0*/  FSEL R51, R60, R43, P6 ;  /* 0x0000002b3c337208 */ /* 0x000fe20003000000 */
[----:B------:R-:W-:Y:S01]  /*1de0*/  FMUL R70, R45, 0.25 ;  /* 0x3e8000002d467820 */ /* 0x000fe20000400000 */
[----:B------:R-:W-:Y:S01]  /*1df0*/  FSEL R73, R68, R59, P6 ;  /* 0x0000003b44497208 */ /* 0x000fe20003000000 */
[----:B------:R-:W-:Y:S01]  /*1e00*/  FMUL R72, R61, 0.25 ;  /* 0x3e8000003d487820 */ /* 0x000fe20000400000 */
[----:B------:R-:W-:Y:S01]  /*1e10*/  FADD R47, R8, 1 ;  /* 0x3f800000082f7421 */ /* 0x000fe20000000000 */
[----:B------:R-:W-:Y:S01]  /*1e20*/  FSETP.GT.AND P6, PT, |R45|, 8.50705917302346158658e+37, PT ;  /* 0x7e8000002d00780b */ /* 0x000fe20003fc4200 */
[----:B------:R-:W-:Y:S01]  /*1e30*/  FMUL R77, R56, 0.25 ;  /* 0x3e800000384d7820 */ /* 0x000fe20000400000 */
[----:B------:R-:W-:Y:S01]  /*1e40*/  FSEL R60, R63, R38, P4 ;  /* 0x000000263f3c7208 */ /* 0x000fe20002000000 */
[C---:B------:R-:W-:Y:S01]  /*1e50*/  FMUL R63, R40.reuse, 0.25 ;  /* 0x3e800000283f7820 */ /* 0x040fe20000400000 */
[----:B------:R-:W-:Y:S01]  /*1e60*/  FSEL R68, R65, R54, P4 ;  /* 0x0000003641447208 */ /* 0x000fe20002000000 */
[----:B------:R-:W0:Y:S01]  /*1e70*/  MUFU.RCP R42, R42 ;  /* 0x0000002a002a7308 */ /* 0x000e220000001000 */
[----:B------:R-:W-:Y:S01]  /*1e80*/  FSETP.GT.AND P4, PT, |R40|, 8.50705917302346158658e+37, PT ;  /* 0x7e8000002800780b */ /* 0x000fe20003f84200 */
[----:B------:R-:W-:Y:S01]  /*1e90*/  @!P3 FMUL R51, R51, 16777216 ;  /* 0x4b8000003333b820 */ /* 0x000fe20000400000 */
[----:B------:R-:W-:Y:S01]  /*1ea0*/  FSEL R65, R70, R45, P6 ;  /* 0x0000002d46417208 */ /* 0x000fe20003000000 */
[----:B------:R-:W-:Y:S01]  /*1eb0*/  @!P3 FMUL R73, R73, 16777216 ;  /* 0x4b8000004949b820 */ /* 0x000fe20000400000 */
[----:B------:R-:W-:Y:S01]  /*1ec0*/  FSEL R75, R72, R61, P6 ;  /* 0x0000003d484b7208 */ /* 0x000fe20003000000 */
[C---:B------:R-:W-:Y:S01]  /*1ed0*/  FMUL R74, R47.reuse, 0.25 ;  /* 0x3e8000002f4a7820 */ /* 0x040fe20000400000 */
[----:B------:R-:W-:Y:S01]  /*1ee0*/  FSETP.GEU.AND P6, PT, |R47|, 1.175494350822287508e-38, PT ;  /* 0x008000002f00780b */ /* 0x000fe20003fce200 */
[----:B------:R-:W-:Y:S01]  /*1ef0*/  @!P5 FMUL R60, R60, 16777216 ;  /* 0x4b8000003c3cd820 */ /* 0x000fe20000400000 */
[----:B------:R-:W-:Y:S01]  /*1f00*/  FSEL R72, R63, R40, P4 ;  /* 0x000000283f487208 */ /* 0x000fe20002000000 */
[----:B------:R-:W-:Y:S01]  /*1f10*/  @!P5 FMUL R68, R68, 16777216 ;  /* 0x4b8000004444d820 */ /* 0x000fe20000400000 */
[----:B------:R-:W-:Y:S01]  /*1f20*/  FSEL R70, R77, R56, P4 ;  /* 0x000000384d467208 */ /* 0x000fe20002000000 */
[----:B------:R-:W1:Y:S01]  /*1f30*/  MUFU.RCP R29, R29 ;  /* 0x0000001d001d7308 */ /* 0x000e620000001000 */
[----:B------:R-:W-:Y:S01]  /*1f40*/  FSETP.GEU.AND P3, PT, |R45|, 1.175494350822287508e-38, PT ;  /* 0x008000002d00780b */ /* 0x000fe20003f6e200 */
[----:B------:R-:W-:Y:S01]  /*1f50*/  FADD R63, R23, -R104 ;  /* 0x80000068173f7221 */ /* 0x000fe20000000000 */
[----:B------:R-:W-:Y:S01]  /*1f60*/  FSETP.GT.AND P4, PT, |R47|, 8.50705917302346158658e+37, PT ;  /* 0x7e8000002f00780b */ /* 0x000fe20003f84200 */
[----:B0-----:R-:W-:Y:S01]  /*1f70*/  FFMA R62, R42, R62, R95 ;  /* 0x0000003e2a3e7223 */ /* 0x001fe2000000005f */
[----:B------:R-:W-:Y:S01]  /*1f80*/  FSETP.GEU.AND P5, PT, |R40|, 1.175494350822287508e-38, PT ;  /* 0x008000002800780b */ /* 0x000fe20003fae200 */
[----:B------:R-:W-:Y:S01]  /*1f90*/  FMUL R42, R63, 0.25 ;  /* 0x3e8000003f2a7820 */ /* 0x000fe20000400000 */
[----:B------:R-:W-:Y:S01]  /*1fa0*/  FSEL R74, R74, R47, P4 ;  /* 0x0000002f4a4a7208 */ /* 0x000fe20002000000 */
[----:B------:R-:W0:Y:S04]  /*1fb0*/  MUFU.RCP R58, R58 ;  /* 0x0000003a003a7308 */ /* 0x000e280000001000 */
[----:B------:R-:W-:-:S02]  /*1fc0*/  @!P6 FMUL R74, R74, 16777216 ;  /* 0x4b8000004a4ae820 */ /* 0x000fc40000400000 */
[----:B------:R-:W-:Y:S01]  /*1fd0*/  @!P3 FMUL R65, R65, 16777216 ;  /* 0x4b8000004141b820 */ /* 0x000fe20000400000 */
[----:B------:R-:W-:Y:S01]  /*1fe0*/  @!P3 FMUL R75, R75, 16777216 ;  /* 0x4b8000004b4bb820 */ /* 0x000fe20000400000 */
[----:B------:R-:W2:Y:S01]  /*1ff0*/  MUFU.RCP R77, R74 ;  /* 0x0000004a004d7308 */ /* 0x000ea20000001000 */
[----:B-1----:R-:W-:Y:S01]  /*2000*/  FFMA R67, R29, R67, R94 ;  /* 0x000000431d437223 */ /* 0x002fe2000000005e */
[----:B------:R-:W-:Y:S01]  /*2010*/  @!P5 FMUL R72, R72, 16777216 ;  /* 0x4b8000004848d820 */ /* 0x000fe20000400000 */
[----:B------:R-:W-:Y:S01]  /*2020*/  FSEL R29, R42, R63, P4 ;  /* 0x0000003f2a1d7208 */ /* 0x000fe20002000000 */
[----:B------:R-:W-:Y:S01]  /*2030*/  FADD R42, R9, 1 ;  /* 0x3f800000092a7421 */ /* 0x000fe20000000000 */
[----:B------:R-:W-:-:S03]  /*2040*/  @!P5 FMUL R70, R70, 16777216 ;  /* 0x4b8000004646d820 */ /* 0x000fc60000400000 */
[----:B------:R-:W1:Y:S01]  /*2050*/  MUFU.RCP R33, R33 ;  /* 0x0000002100217308 */ /* 0x000e620000001000 */
[----:B------:R-:W-:Y:S01]  /*2060*/  @!P6 FMUL R29, R29, 16777216 ;  /* 0x4b8000001d1de820 */ /* 0x000fe20000400000 */
[----:B0-----:R-:W-:Y:S01]  /*2070*/  FFMA R66, R58, R66, R99 ;  /* 0x000000423a427223 */ /* 0x001fe20000000063 */
[C---:B------:R-:W-:Y:S01]  /*2080*/  FSETP.GEU.AND P6, PT, |R42|.reuse, 1.175494350822287508e-38, PT ;  /* 0x008000002a00780b */ /* 0x040fe20003fce200 */
[----:B------:R-:W-:Y:S01]  /*2090*/  FADD R58, R25, -R105 ;  /* 0x80000069193a7221 */ /* 0x000fe20000000000 */
[----:B------:R-:W-:-:S03]  /*20a0*/  FSETP.GT.AND P5, PT, |R42|, 8.50705917302346158658e+37, PT ;  /* 0x7e8000002a00780b */ /* 0x000fc60003fa4200 */
[----:B------:R-:W0:Y:S01]  /*20b0*/  MUFU.RCP R49, R49 ;  /* 0x0000003100317308 */ /* 0x000e220000001000 */
[----:B--2---:R-:W-:Y:S01]  /*20c0*/  FFMA R77, R77, R29, R104 ;  /* 0x0000001d4d4d7223 */ /* 0x004fe20000000068 */
[----:B------:R-:W-:-:S06]  /*20d0*/  FMUL R29, R42, 0.25 ;  /* 0x3e8000002a1d7820 */ /* 0x000fcc0000400000 */
[----:B------:R-:W2:Y:S01]  /*20e0*/  MUFU.RCP R60, R60 ;  /* 0x0000003c003c7308 */ /* 0x000ea20000001000 */
[----:B-1----:R-:W-:Y:S01]  /*20f0*/  FFMA R69, R33, R69, R96 ;  /* 0x0000004521457223 */ /* 0x002fe20000000060 */
[----:B------:R-:W-:-:S06]  /*2100*/  FMUL R33, R58, 0.25 ;  /* 0x3e8000003a217820 */ /* 0x000fcc0000400000 */
[----:B------:R-:W1:Y:S01]  /*2110*/  MUFU.RCP R65, R65 ;  /* 0x0000004100417308 */ /* 0x000e620000001000 */
[----:B0-----:R-:W-:Y:S01]  /*2120*/  FFMA R71, R49, R71, R98 ;  /* 0x0000004731477223 */ /* 0x001fe20000000062 */
[----:B------:R-:W-:-:S05]  /*2130*/  FADD R49, R10, 1 ;  /* 0x3f8000000a317421 */ /* 0x000fca0000000000 */
[----:B------:R-:W-:Y:S01]  /*2140*/  FSETP.GT.AND P3, PT, |R49|, 8.50705917302346158658e+37, PT ;  /* 0x7e8000003100780b */ /* 0x000fe20003f64200 */
[----:B------:R-:W0:Y:S01]  /*2150*/  MUFU.RCP R44, R44 ;  /* 0x0000002c002c7308 */ /* 0x000e220000001000 */
[----:B--2---:R-:W-:Y:S01]  /*2160*/  FFMA R68, R60, R68, R101 ;  /* 0x000000443c447223 */ /* 0x004fe20000000065 */
[----:B------:R-:W-:Y:S02]  /*2170*/  FSEL R60, R29, R42, P5 ;  /* 0x0000002a1d3c7208 */ /* 0x000fe40002800000 */
[----:B------:R-:W-:-:S03]  /*2180*/  FSETP.GEU.AND P4, PT, |R49|, 1.175494350822287508e-38, PT ;  /* 0x008000003100780b */ /* 0x000fc60003f8e200 */
[----:B------:R-:W-:Y:S01]  /*2190*/  @!P6 FMUL R60, R60, 16777216 ;  /* 0x4b8000003c3ce820 */ /* 0x000fe20000400000 */
[----:B------:R-:W2:Y:S01]  /*21a0*/  MUFU.RCP R72, R72 ;  /* 0x0000004800487308 */ /* 0x000ea20000001000 */
[----:B-1----:R-:W-:Y:S01]  /*21b0*/  FFMA R75, R65, R75, R102 ;  /* 0x0000004b414b7223 */ /* 0x002fe20000000066 */
[----:B------:R-:W-:-:S04]  /*21c0*/  FADD R65, R76, -R106 ;  /* 0x8000006a4c417221 */ /* 0x000fc80000000000 */
[----:B------:R-:W-:Y:S02]  /*21d0*/  FMUL R74, R65, 0.25 ;  /* 0x3e800000414a7820 */ /* 0x000fe40000400000 */
[----:B------:R-:W1:Y:S01]  /*21e0*/  MUFU.RCP R51, R51 ;  /* 0x0000003300337308 */ /* 0x000e620000001000 */
[----:B0-----:R-:W-:Y:S01]  /*21f0*/  FFMA R64, R44, R64, R97 ;  /* 0x000000402c407223 */ /* 0x001fe20000000061 */
[----:B------:R-:W-:Y:S01]  /*2200*/  FMUL R44, R49, 0.25 ;  /* 0x3e800000312c7820 */ /* 0x000fe20000400000 */
[----:B------:R-:W-:-:S04]  /*2210*/  FSEL R79, R74, R65, P3 ;  /* 0x000000414a4f7208 */ /* 0x000fc80001800000 */
[----:B------:R-:W-:Y:S01]  /*2220*/  FSEL R29, R44, R49, P3 ;  /* 0x000000312c1d7208 */ /* 0x000fe20001800000 */
[----:B--2---:R-:W-:Y:S01]  /*2230*/  FFMA R70, R72, R70, R103 ;  /* 0x0000004648467223 */ /* 0x004fe20000000067 */
[----:B------:R-:W-:Y:S01]  /*2240*/  FSEL R72, R33, R58, P5 ;  /* 0x0000003a21487208 */ /* 0x000fe20002800000 */
[----:B------:R-:W-:Y:S01]  /*2250*/  FADD R33, R31, -R108 ;  /* 0x8000006c1f217221 */ /* 0x000fe20000000000 */
[----:B------:R-:W-:Y:S01]  /*2260*/  FADD R44, R11, 1 ;  /* 0x3f8000000b2c7421 */ /* 0x000fe20000000000 */
[----:B------:R-:W0:Y:S01]  /*2270*/  MUFU.RCP R60, R60 ;  /* 0x0000003c003c7308 */ /* 0x000e220000001000 */
[----:B------:R-:W-:Y:S01]  /*2280*/  @!P4 FMUL R29, R29, 16777216 ;  /* 0x4b8000001d1dc820 */ /* 0x000fe20000400000 */
[----:B------:R-:W-:Y:S01]  /*2290*/  @!P6 FMUL R72, R72, 16777216 ;  /* 0x4b8000004848e820 */ /* 0x000fe20000400000 */
[----:B------:R-:W-:Y:S01]  /*22a0*/  FMUL R120, R33, 0.25 ;  /* 0x3e80000021787820 */ /* 0x000fe20000400000 */
[----:B-1----:R-:W-:Y:S01]  /*22b0*/  FFMA R73, R51, R73, R100 ;  /* 0x0000004933497223 */ /* 0x002fe20000000064 */
[----:B------:R-:W-:Y:S01]  /*22c0*/  FADD R51, R12, 1 ;  /* 0x3f8000000c337421 */ /* 0x000fe20000000000 */
[C---:B------:R-:W-:Y:S01]  /*22d0*/  FSETP.GEU.AND P3, PT, |R44|.reuse, 1.175494350822287508e-38, PT ;  /* 0x008000002c00780b */ /* 0x040fe20003f6e200 */
[----:B------:R-:W-:Y:S01]  /*22e0*/  FMUL R121, R44, 0.25 ;  /* 0x3e8000002c797820 */ /* 0x000fe20000400000 */
[----:B------:R-:W1:Y:S01]  /*22f0*/  MUFU.RCP R29, R29 ;  /* 0x0000001d001d7308 */ /* 0x000e620000001000 */
[C---:B------:R-:W-:Y:S01]  /*2300*/  FMUL R74, R51.reuse, 0.25 ;  /* 0x3e800000334a7820 */ /* 0x040fe20000400000 */
[----:B------:R-:W-:Y:S01]  /*2310*/  FSETP.GEU.AND P6, PT, |R51|, 1.175494350822287508e-38, PT ;  /* 0x008000003300780b */ /* 0x000fe20003fce200 */
[----:B------:R-:W-:Y:S01]  /*2320*/  @!P4 FMUL R79, R79, 16777216 ;  /* 0x4b8000004f4fc820 */ /* 0x000fe20000400000 */
[----:B------:R-:W-:-:S04]  /*2330*/  FSETP.GT.AND P5, PT, |R51|, 8.50705917302346158658e+37, PT ;  /* 0x7e8000003300780b */ /* 0x000fc80003fa4200 */
[----:B------:R-:W-:Y:S01]  /*2340*/  FSEL R78, R74, R51, P5 ;  /* 0x000000334a4e7208 */ /* 0x000fe20002800000 */
[----:B0-----:R-:W-:Y:S01]  /*2350*/  FFMA R72, R60, R72, R105 ;  /* 0x000000483c487223 */ /* 0x001fe20000000069 */
[----:B------:R-:W-:Y:S01]  /*2360*/  FSEL R119, R120, R33, P5 ;  /* 0x0000002178777208 */ /* 0x000fe20002800000 */
[----:B------:R-:W-:Y:S01]  /*2370*/  FADD R60, R24, -R107 ;  /* 0x8000006b183c7221 */ /* 0x000fe20000000000 */
[----:B------:R-:W-:-:S03]  /*2380*/  FSETP.GT.AND P5, PT, |R44|, 8.50705917302346158658e+37, PT ;  /* 0x7e8000002c00780b */ /* 0x000fc60003fa4200 */
[----:B------:R-:W-:Y:S01]  /*2390*/  @!P6 FMUL R78, R78, 16777216 ;  /* 0x4b8000004e4ee820 */ /* 0x000fe20000400000 */
[----:B------:R-:W-:Y:S01]  /*23a0*/  FSEL R121, R121, R44, P5 ;  /* 0x0000002c79797208 */ /* 0x000fe20002800000 */
[----:B------:R-:W-:Y:S01]  /*23b0*/  FMUL R123, R60, 0.25 ;  /* 0x3e8000003c7b7820 */ /* 0x000fe20000400000 */
[----:B------:R-:W-:Y:S01]  /*23c0*/  @!P6 FMUL R119, R119, 16777216 ;  /* 0x4b8000007777e820 */ /* 0x000fe20000400000 */
[----:B------:R-:W0:Y:S01]  /*23d0*/  MUFU.RCP R125, R78 ;  /* 0x0000004e007d7308 */ /* 0x000e220000001000 */
[----:B-1----:R-:W-:Y:S01]  /*23e0*/  FFMA R79, R29, R79, R106 ;  /* 0x0000004f1d4f7223 */ /* 0x002fe2000000006a */
[----:B------:R-:W-:Y:S01]  /*23f0*/  @!P3 FMUL R121, R121, 16777216 ;  /* 0x4b8000007979b820 */ /* 0x000fe20000400000 */
[----:B------:R-:W-:-:S05]  /*2400*/  FSEL R123, R123, R60, P5 ;  /* 0x0000003c7b7b7208 */ /* 0x000fca0002800000 */
[----:B------:R-:W1:Y:S01]  /*2410*/  MUFU.RCP R74, R121 ;  /* 0x00000079004a7308 */ /* 0x000e620000001000 */
[----:B------:R-:W-:Y:S01]  /*2420*/  @!P3 FMUL R123, R123, 16777216 ;  /* 0x4b8000007b7bb820 */ /* 0x000fe20000400000 */
[----:B0-----:R-:W-:-:S04]  /*2430*/  FFMA R119, R125, R119, R108 ;  /* 0x000000777d777223 */ /* 0x001fc8000000006c */
[----:B------:R-:W-:Y:S01]  /*2440*/  FADD R29, R31, -R119 ;  /* 0x800000771f1d7221 */ /* 0x000fe20000000000 */
[----:B-1----:R-:W-:-:S03]  /*2450*/  FFMA R74, R74, R123, R107 ;  /* 0x0000007b4a4a7223 */ /* 0x002fc6000000006b */
[----:B------:R-:W-:Y:S01]  /*2460*/  FFMA R33, R33, R29, R92 ;  /* 0x0000001d21217223 */ /* 0x000fe2000000005c */
[----:B------:R-:W-:-:S04]  /*2470*/  FADD R29, R24, -R74 ;  /* 0x8000004a181d7221 */ /* 0x000fc80000000000 */
        /* <DEDUP_REMOVED lines=29> */
.L_x_0:
[----:B------:R-:W-:Y:S01]  /*2650*/  BAR.SYNC.DEFER_BLOCKING 0x0 ;  /* 0x0000000000007b1d */ /* 0x000fe20000010000 */
[----:B------:R-:W-:Y:S01]  /*2660*/  F2FP.BF16.PACK_AB R20, R21, R20 ;  /* 0x000000141514723e */ /* 0x000fe200000010ff */
[----:B------:R-:W-:Y:S01]  /*2670*/  IMAD.SHL.U32 R78, R115, 0x2, RZ ;  /* 0x00000002734e7824 */ /* 0x000fe200078e00ff */
[----:B------:R-:W-:Y:S02]  /*2680*/  F2FP.BF16.PACK_AB R21, R23, R22 ;  /* 0x000000161715723e */ /* 0x000fe400000010ff */
[----:B------:R-:W-:Y:S01]  /*2690*/  F2FP.BF16.PACK_AB R22, R76, R25 ;  /* 0x000000194c16723e */ /* 0x000fe200000010ff */
[----:B------:R-:W-:Y:S01]  /*26a0*/  IMAD.SHL.U32 R76, R116, 0x2, RZ ;  /* 0x00000002744c7824 */ /* 0x000fe200078e00ff */
[----:B------:R-:W-:Y:S02]  /*26b0*/  F2FP.BF16.PACK_AB R16, R16, R118 ;  /* 0x000000761010723e */ /* 0x000fe400000010ff */
[----:B------:R-:W-:Y:S02]  /*26c0*/  F2FP.BF16.PACK_AB R17, R17, R30 ;  /* 0x0000001e1111723e */ /* 0x000fe400000010ff */
[----:B------:R-:W-:-:S02]  /*26d0*/  F2FP.BF16.PACK_AB R18, R18, R27 ;  /* 0x0000001b1212723e */ /* 0x000fc400000010ff */
[----:B------:R-:W-:Y:S02]  /*26e0*/  F2FP.BF16.PACK_AB R19, R19, R26 ;  /* 0x0000001a1313723e */ /* 0x000fe400000010ff */
[----:B------:R-:W-:Y:S02]  /*26f0*/  F2FP.BF16.PACK_AB R23, R31, R24 ;  /* 0x000000181f17723e */ /* 0x000fe400000010ff */
[----:B------:R-:W-:Y:S02]  /*2700*/  LOP3.LUT R26, R115, UR5, RZ, 0xfc, !PT ;  /* 0x00000005731a7c12 */ /* 0x000fe4000f8efcff */
[----:B------:R-:W-:Y:S02]  /*2710*/  FSEL R93, R28, R93, P1 ;  /* 0x0000005d1c5d7208 */ /* 0x000fe40000800000 */
[----:B------:R-:W-:Y:S01]  /*2720*/  PLOP3.LUT P3, PT, PT, PT, UP1, 0x80, 0x0 ;  /* 0x000000000000781c */ /* 0x000fe20003f6f018 */
[----:B------:R-:W-:Y:S01]  /*2730*/  IMAD.IADD R117, R26, 0x1, R117 ;  /* 0x000000011a757824 */ /* 0x000fe200078e0275 */
[----:B------:R-:W-:Y:S01]  /*2740*/  FSEL R94, R67, R94, P1 ;  /* 0x0000005e435e7208 */ /* 0x000fe20000800000 */
[----:B------:R0:W-:Y:S01]  /*2750*/  STS.128 [R76], R16 ;  /* 0x000000104c007388 */ /* 0x0001e20000000c00 */
[----:B------:R-:W-:-:S02]  /*2760*/  FSEL R95, R62, R95, P1 ;  /* 0x0000005f3e5f7208 */ /* 0x000fc40000800000 */
[----:B------:R-:W-:Y:S01]  /*2770*/  FSEL R96, R69, R96, P1 ;  /* 0x0000006045607208 */ /* 0x000fe20000800000 */
[----:B------:R-:W-:Y:S01]  /*2780*/  STS.128 [R76+0x10], R20 ;  /* 0x000010144c007388 */ /* 0x000fe20000000c00 */
[----:B------:R-:W-:Y:S02]  /*2790*/  FSEL R97, R64, R97, P1 ;  /* 0x0000006140617208 */ /* 0x000fe40000800000 */
[----:B------:R-:W-:Y:S01]  /*27a0*/  FSEL R98, R71, R98, P1 ;  /* 0x0000006247627208 */ /* 0x000fe20000800000 */
[----:B------:R-:W-:Y:S01]  /*27b0*/  BAR.SYNC.DEFER_BLOCKING 0x0 ;  /* 0x0000000000007b1d */ /* 0x000fe20000010000 */
[----:B------:R-:W-:Y:S02]  /*27c0*/  FSEL R99, R66, R99, P1 ;  /* 0x0000006342637208 */ /* 0x000fe40000800000 */
[----:B------:R-:W-:Y:S02]  /*27d0*/  FSEL R100, R73, R100, P1 ;  /* 0x0000006449647208 */ /* 0x000fe40000800000 */
[----:B------:R-:W-:-:S02]  /*27e0*/  FSEL R101, R68, R101, P1 ;  /* 0x0000006544657208 */ /* 0x000fc40000800000 */
[----:B------:R-:W-:Y:S01]  /*27f0*/  FSEL R102, R75, R102, P1 ;  /* 0x000000664b667208 */ /* 0x000fe20000800000 */
[----:B0-----:R-:W-:Y:S01]  /*2800*/  IMAD.MOV.U32 R19, RZ, RZ, 0x2 ;  /* 0x00000002ff137424 */ /* 0x001fe200078e00ff */
[----:B------:R-:W-:Y:S02]  /*2810*/  IADD3 R18, R109, UR5, RZ ;  /* 0x000000056d127c10 */ /* 0x000fe4000fffe0ff */
[----:B------:R-:W-:Y:S01]  /*2820*/  FSEL R103, R70, R103, P1 ;  /* 0x0000006746677208 */ /* 0x000fe20000800000 */
[----:B------:R-:W-:Y:S01]  /*2830*/  IMAD.WIDE R16, R117, R19, c[0x0][0x1a0] ;  /* 0x0000680075107625 */ /* 0x000fe200078e0213 */
[----:B------:R-:W-:Y:S02]  /*2840*/  FSEL R104, R77, R104, P1 ;  /* 0x000000684d687208 */ /* 0x000fe40000800000 */
[----:B------:R-:W-:Y:S01]  /*2850*/  FSEL R105, R72, R105, P1 ;  /* 0x0000006948697208 */ /* 0x000fe20000800000 */
[----:B------:R-:W-:Y:S01]  /*2860*/  IMAD.WIDE R18, R18, R19, c[0x0][0x1a0] ;  /* 0x0000680012127625 */ /* 0x000fe200078e0213 */
[----:B------:R-:W-:-:S02]  /*2870*/  FSEL R106, R79, R106, P1 ;  /* 0x0000006a4f6a7208 */ /* 0x000fc40000800000 */
[----:B------:R-:W-:Y:S01]  /*2880*/  FSEL R107, R74, R107, P1 ;  /* 0x0000006b4a6b7208 */ /* 0x000fe20000800000 */
[----:B------:R-:W-:Y:S01]  /*2890*/  IMAD.MOV.U32 R117, RZ, RZ, 0x800 ;  /* 0x00000800ff757424 */ /* 0x000fe200078e00ff */
[----:B------:R-:W-:Y:S02]  /*28a0*/  FSEL R108, R119, R108, P1 ;  /* 0x0000006c776c7208 */ /* 0x000fe40000800000 */
[----:B------:R-:W-:Y:S01]  /*28b0*/  FSEL R13, R46, R13, P1 ;  /* 0x0000000d2e0d7208 */ /* 0x000fe20000800000 */
[----:B------:R-:W0:Y:S01]  /*28c0*/  LDS.128 R24, [R78] ;  /* 0x000000004e187984 */ /* 0x000e220000000c00 */
[----:B------:R-:W-:Y:S02]  /*28d0*/  FSEL R14, R53, R14, P1 ;  /* 0x0000000e350e7208 */ /* 0x000fe40000800000 */
[----:B------:R-:W-:Y:S01]  /*28e0*/  FSEL R15, R48, R15, P1 ;  /* 0x0000000f300f7208 */ /* 0x000fe20000800000 */
[----:B------:R-:W1:Y:S01]  /*28f0*/  LDS.128 R28, [R78+0x800] ;  /* 0x000800004e1c7984 */ /* 0x000e620000000c00 */
[----:B------:R-:W-:-:S02]  /*2900*/  FSEL R80, R55, R80, P1 ;  /* 0x0000005037507208 */ /* 0x000fc40000800000 */
[----:B------:R-:W-:Y:S02]  /*2910*/  FSEL R81, R50, R81, P1 ;  /* 0x0000005132517208 */ /* 0x000fe40000800000 */
[----:B------:R-:W-:Y:S02]  /*2920*/  FSEL R82, R57, R82, P1 ;  /* 0x0000005239527208 */ /* 0x000fe40000800000 */
[----:B------:R-:W-:Y:S02]  /*2930*/  FSEL R83, R52, R83, P1 ;  /* 0x0000005334537208 */ /* 0x000fe40000800000 */
[----:B------:R-:W-:Y:S02]  /*2940*/  FSEL R84, R59, R84, P1 ;  /* 0x000000543b547208 */ /* 0x000fe40000800000 */
[----:B------:R-:W-:Y:S02]  /*2950*/  FSEL R85, R54, R85, P1 ;  /* 0x0000005536557208 */ /* 0x000fe40000800000 */
        /* <DEDUP_REMOVED lines=11> */
[----:B------:R-:W-:Y:S01]  /*2a10*/  FSEL R0, R39, R0, P1 ;  /* 0x0000000027007208 */ /* 0x000fe20000800000 */
[----:B0-----:R0:W-:Y:S01]  /*2a20*/  @!P3 STG.E.128 [R16.64], R24 ;  /* 0x000000181000b986 */ /* 0x0011e2000c101d0a */
[----:B------:R-:W-:-:S02]  /*2a30*/  FSEL R2, R41, R2, P1 ;  /* 0x0000000229027208 */ /* 0x000fc40000800000 */
[----:B------:R-:W-:Y:S01]  /*2a40*/  FSEL R3, R36, R3, P1 ;  /* 0x0000000324037208 */ /* 0x000fe20000800000 */
[----:B-1----:R0:W-:Y:S01]  /*2a50*/  @P2 STG.E.128 [R18.64], R28 ;  /* 0x0000001c12002986 */ /* 0x0021e2000c101d0a */
[----:B------:R-:W-:Y:S02]  /*2a60*/  PLOP3.LUT P2, PT, P0, PT, PT, 0x80, 0x0 ;  /* 0x000000000000781c */ /* 0x000fe4000074f070 */
[----:B------:R-:W-:Y:S02]  /*2a70*/  FSEL R4, R43, R4, P1 ;  /* 0x000000042b047208 */ /* 0x000fe40000800000 */
[----:B------:R-:W-:Y:S02]  /*2a80*/  FSEL R5, R38, R5, P1 ;  /* 0x0000000526057208 */ /* 0x000fe40000800000 */
[----:B------:R-:W-:Y:S02]  /*2a90*/  FSEL R6, R45, R6, P1 ;  /* 0x000000062d067208 */ /* 0x000fe40000800000 */
[----:B------:R-:W-:-:S02]  /*2aa0*/  FSEL R7, R40, R7, P1 ;  /* 0x0000000728077208 */ /* 0x000fc40000800000 */
[----:B------:R-:W-:Y:S02]  /*2ab0*/  PLOP3.LUT P0, PT, PT, PT, PT, 0x8, 0x0 ;  /* 0x000000000000781c */ /* 0x000fe40003f0e170 */
[----:B------:R-:W-:Y:S02]  /*2ac0*/  FSEL R8, R47, R8, P1 ;  /* 0x000000082f087208 */ /* 0x000fe40000800000 */
[----:B------:R-:W-:Y:S02]  /*2ad0*/  FSEL R9, R42, R9, P1 ;  /* 0x000000092a097208 */ /* 0x000fe40000800000 */
[----:B------:R-:W-:Y:S02]  /*2ae0*/  FSEL R10, R49, R10, P1 ;  /* 0x0000000a310a7208 */ /* 0x000fe40000800000 */
[----:B------:R-:W-:Y:S02]  /*2af0*/  FSEL R11, R44, R11, P1 ;  /* 0x0000000b2c0b7208 */ /* 0x000fe40000800000 */
[----:B------:R-:W-:Y:S01]  /*2b00*/  FSEL R12, R51, R12, P1 ;  /* 0x0000000c330c7208 */ /* 0x000fe20000800000 */
[----:B0-----:R-:W-:Y:S01]  /*2b10*/  @!P2 CALL.REL.NOINC `(.L_x_1) ;  /* 0x000000100000a944 */ /* 0x001fe20003c00000 */
[----:B------:R-:W-:Y:S05]  /*2b20*/  BRA `(.L_x_2) ;  /* 0xffffd93000007947 */ /* 0x000fea000383ffff */
.L_x_1:
[----:B------:R-:W-:Y:S01]  /*2b30*/  FADD R18, R113, R112 ;  /* 0x0000007071127221 */ /* 0x000fe20000000000 */
[----:B------:R-:W-:Y:S01]  /*2b40*/  FADD R94, -R93, R94 ;  /* 0x0000005e5d5e7221 */ /* 0x000fe20000000100 */
[----:B------:R-:W-:Y:S01]  /*2b50*/  FADD R19, R13, R14 ;  /* 0x0000000e0d137221 */ /* 0x000fe20000000000 */
[C---:B------:R-:W-:Y:S01]  /*2b60*/  FMUL R22, R111.reuse, 0.25 ;  /* 0x3e8000006f167820 */ /* 0x040fe20000400000 */
[C---:B------:R-:W-:Y:S01]  /*2b70*/  FMUL R17, R18.reuse, 0.25 ;  /* 0x3e80000012117820 */ /* 0x040fe20000400000 */
[C---:B------:R-:W-:Y:S01]  /*2b80*/  FSETP.GEU.AND P3, PT, |R18|.reuse, 1.175494350822287508e-38, PT ;  /* 0x008000001200780b */ /* 0x040fe20003f6e200 */
[----:B------:R-:W-:Y:S01]  /*2b90*/  FADD R21, R111, R18 ;  /* 0x000000126f157221 */ /* 0x000fe20000000000 */
[----:B------:R-:W-:Y:S01]  /*2ba0*/  FSETP.GT.AND P0, PT, |R18|, 8.50705917302346158658e+37, PT ;  /* 0x7e8000001200780b */ /* 0x000fe20003f04200 */
[----:B------:R-:W-:Y:S01]  /*2bb0*/  FMUL R14, R94, R94 ;  /* 0x0000005e5e0e7220 */ /* 0x000fe20000400000 */
[----:B------:R-:W-:Y:S01]  /*2bc0*/  FSETP.NEU.AND P4, PT, R18, RZ, PT ;  /* 0x000000ff1200720b */ /* 0x000fe20003f8d000 */
[----:B------:R-:W-:Y:S01]  /*2bd0*/  FMUL R23, R110, 0.25 ;  /* 0x3e8000006e177820 */ /* 0x000fe20000400000 */
[----:B------:R-:W-:Y:S01]  /*2be0*/  FSEL R16, R17, R18, P0 ;  /* 0x0000001211107208 */ /* 0x000fe20000000000 */
[----:B------:R-:W-:Y:S01]  /*2bf0*/  FMUL R17, R112, 0.25 ;  /* 0x3e80000070117820 */ /* 0x000fe20000400000 */
[----:B------:R-:W-:Y:S01]  /*2c00*/  FMUL R113, R113, R14 ;  /* 0x0000000e71717220 */ /* 0x000fe20000400000 */
[C---:B------:R-:W-:Y:S01]  /*2c10*/  FMUL R14, R21.reuse, 0.25 ;  /* 0x3e800000150e7820 */ /* 0x040fe20000400000 */
[----:B------:R-:W-:Y:S01]  /*2c20*/  FSETP.GT.AND P2, PT, |R21|, 8.50705917302346158658e+37, PT ;  /* 0x7e8000001500780b */ /* 0x000fe20003f44200 */
[----:B------:R-:W-:Y:S01]  /*2c30*/  FMUL R27, R2, 0.25 ;  /* 0x3e800000021b7820 */ /* 0x000fe20000400000 */
[----:B------:R-:W-:Y:S01]  /*2c40*/  FSEL R13, R17, R112, P0 ;  /* 0x00000070110d7208 */ /* 0x000fe20000000000 */
[----:B------:R-:W-:Y:S01]  /*2c50*/  @!P3 FMUL R16, R16, 16777216 ;  /* 0x4b8000001010b820 */ /* 0x000fe20000400000 */
[----:B------:R-:W-:Y:S01]  /*2c60*/  FADD R17, R110, R21 ;  /* 0x000000156e117221 */ /* 0x000fe20000000000 */
[----:B------:R-:W-:Y:S01]  /*2c70*/  FSETP.GEU.AND P1, PT, |R21|, 1.175494350822287508e-38, PT ;  /* 0x008000001500780b */ /* 0x000fe20003f2e200 */
[----:B------:R-:W-:Y:S01]  /*2c80*/  FMUL R25, R0, 0.25 ;  /* 0x3e80000000197820 */ /* 0x000fe20000400000 */
[----:B------:R-:W-:Y:S01]  /*2c90*/  FSEL R20, R14, R21, P2 ;  /* 0x000000150e147208 */ /* 0x000fe20001000000 */
[----:B------:R-:W-:Y:S01]  /*2ca0*/  @!P3 FMUL R13, R13, 16777216 ;  /* 0x4b8000000d0db820 */ /* 0x000fe20000400000 */
[----:B------:R-:W0:Y:S01]  /*2cb0*/  MUFU.RCP R16, R16 ;  /* 0x0000001000107308 */ /* 0x000e220000001000 */
[C---:B------:R-:W-:Y:S01]  /*2cc0*/  FSETP.GEU.AND P0, PT, |R17|.reuse, 1.175494350822287508e-38, PT ;  /* 0x008000001100780b */ /* 0x040fe20003f0e200 */
[C---:B------:R-:W-:Y:S01]  /*2cd0*/  FMUL R14, R17.reuse, 0.25 ;  /* 0x3e800000110e7820 */ /* 0x040fe20000400000 */
[----:B------:R-:W-:Y:S01]  /*2ce0*/  FSETP.GT.AND P3, PT, |R17|, 8.50705917302346158658e+37, PT ;  /* 0x7e8000001100780b */ /* 0x000fe20003f64200 */
[----:B------:R-:W-:Y:S01]  /*2cf0*/  FMUL R30, R3, 0.25 ;  /* 0x3e800000031e7820 */ /* 0x000fe20000400000 */
[----:B------:R-:W-:Y:S01]  /*2d00*/  FSEL R111, R22, R111, P2 ;  /* 0x0000006f166f7208 */ /* 0x000fe20001000000 */
[----:B------:R-:W-:Y:S01]  /*2d10*/  FMUL R31, R4, 0.25 ;  /* 0x3e800000041f7820 */ /* 0x000fe20000400000 */
[----:B------:R-:W-:Y:S01]  /*2d20*/  FSEL R22, R14, R17, P3 ;  /* 0x000000110e167208 */ /* 0x000fe20001800000 */
[----:B------:R-:W-:Y:S01]  /*2d30*/  FMUL R33, R6, 0.25 ;  /* 0x3e80000006217820 */ /* 0x000fe20000400000 */
[----:B------:R-:W-:Y:S01]  /*2d40*/  @!P1 FMUL R20, R20, 16777216 ;  /* 0x4b80000014149820 */ /* 0x000fe20000400000 */
[----:B------:R-:W-:Y:S01]  /*2d50*/  FSEL R23, R23, R110, P3 ;  /* 0x0000006e17177208 */ /* 0x000fe20001800000 */
[----:B------:R-:W-:Y:S01]  /*2d60*/  @!P1 FMUL R111, R111, 16777216 ;  /* 0x4b8000006f6f9820 */ /* 0x000fe20000400000 */
[----:B------:R-:W1:Y:S01]  /*2d70*/  S2R R69, SR_TID.X ;  /* 0x0000000000457919 */ /* 0x000e620000002100 */
[----:B------:R-:W-:Y:S01]  /*2d80*/  ULDC.64 UR4, c[0x0][0x168] ;  /* 0x00005a0000047ab9 */ /* 0x000fe20000000a00 */
[----:B------:R-:W-:Y:S01]  /*2d90*/  @!P0 FMUL R22, R22, 16777216 ;  /* 0x4b80000016168820 */ /* 0x000fe20000400000 */
[----:B------:R-:W-:Y:S01]  /*2da0*/  MUFU.RCP R20, R20 ;  /* 0x0000001400147308 */ /* 0x000fe20000001000 */
[----:B0-----:R-:W-:Y:S01]  /*2db0*/  FMUL R16, R16, R13 ;  /* 0x0000000d10107220 */ /* 0x001fe20000400000 */
[----:B------:R-:W-:Y:S01]  /*2dc0*/  FADD R13, R0, R17 ;  /* 0x00000011000d7221 */ /* 0x000fe20000000000 */
[----:B------:R-:W-:Y:S01]  /*2dd0*/  @!P0 FMUL R23, R23, 16777216 ;  /* 0x4b80000017178820 */ /* 0x000fe20000400000 */
[----:B------:R-:W-:Y:S01]  /*2de0*/  UIADD3 UR4, UP0, UR4, 0x9000, URZ ;  /* 0x0000900004047890 */ /* 0x000fe2000ff1e03f */
[----:B------:R-:W-:Y:S01]  /*2df0*/  IMAD.MOV.U32 R68, RZ, RZ, 0x7f800000 ;  /* 0x7f800000ff447424 */ /* 0x000fe200078e00ff */
[----:B------:R-:W-:Y:S01]  /*2e00*/  FADD R14, R2, R13 ;  /* 0x0000000d020e7221 */ /* 0x000fe20000000000 */
[C---:B------:R-:W-:Y:S01]  /*2e10*/  FSETP.GEU.AND P5, PT, |R13|.reuse, 1.175494350822287508e-38, PT ;  /* 0x008000000d00780b */ /* 0x040fe20003fae200 */
[----:B------:R-:W0:Y:S01]  /*2e20*/  MUFU.RCP R22, R22 ;  /* 0x0000001600167308 */ /* 0x000e220000001000 */
[C---:B------:R-:W-:Y:S01]  /*2e30*/  FMUL R24, R13.reuse, 0.25 ;  /* 0x3e8000000d187820 */ /* 0x040fe20000400000 */
[----:B------:R-:W-:Y:S01]  /*2e40*/  FSETP.GT.AND P2, PT, |R13|, 8.50705917302346158658e+37, PT ;  /* 0x7e8000000d00780b */ /* 0x000fe20003f44200 */
[----:B------:R-:W-:Y:S01]  /*2e50*/  IMAD.MOV.U32 R67, RZ, RZ, -0x800000 ;  /* 0xff800000ff437424 */ /* 0x000fe200078e00ff */
[----:B------:R-:W-:Y:S01]  /*2e60*/  FSEL R16, R16, RZ, P4 ;  /* 0x000000ff10107208 */ /* 0x000fe20002000000 */
[----:B------:R-:W-:Y:S01]  /*2e70*/  IMAD.MOV.U32 R72, RZ, RZ, RZ ;  /* 0x000000ffff487224 */ /* 0x000fe200078e00ff */
[----:B------:R-:W-:Y:S01]  /*2e80*/  FSETP.GT.AND P3, PT, |R14|, 8.50705917302346158658e+37, PT ;  /* 0x7e8000000e00780b */ /* 0x000fe20003f64200 */
[----:B------:R-:W-:Y:S01]  /*2e90*/  IMAD.MOV.U32 R66, RZ, RZ, 0x7f800000 ;  /* 0x7f800000ff427424 */ /* 0x000fe200078e00ff */
[----:B------:R-:W-:Y:S01]  /*2ea0*/  FSEL R24, R24, R13, P2 ;  /* 0x0000000d18187208 */ /* 0x000fe20001000000 */
[----:B------:R-:W-:Y:S01]  /*2eb0*/  FFMA R94, R94, R16, R93 ;  /* 0x000000105e5e7223 */ /* 0x000fe2000000005d */
[----:B------:R-:W-:Y:S01]  /*2ec0*/  FSETP.GEU.AND P1, PT, |R14|, 1.175494350822287508e-38, PT ;  /* 0x008000000e00780b */ /* 0x000fe20003f2e200 */
[----:B------:R-:W-:Y:S01]  /*2ed0*/  FFMA R16, R16, R113, R19 ;  /* 0x0000007110107223 */ /* 0x000fe20000000013 */
[----:B------:R-:W-:Y:S01]  /*2ee0*/  FADD R19, R3, R14 ;  /* 0x0000000e03137221 */ /* 0x000fe20000000000 */
[----:B------:R-:W-:Y:S01]  /*2ef0*/  FSEL R26, R27, R2, P3 ;  /* 0x000000021b1a7208 */ /* 0x000fe20001800000 */
[----:B------:R-:W-:Y:S01]  /*2f00*/  @!P5 FMUL R24, R24, 16777216 ;  /* 0x4b8000001818d820 */ /* 0x000fe20000400000 */
[----:B------:R-:W-:Y:S01]  /*2f10*/  FMUL R27, R14, 0.25 ;  /* 0x3e8000000e1b7820 */ /* 0x000fe20000400000 */
[----:B------:R-:W-:Y:S01]  /*2f20*/  FSEL R25, R25, R0, P2 ;  /* 0x0000000019197208 */ /* 0x000fe20001000000 */
[C---:B------:R-:W-:Y:S01]  /*2f30*/  FMUL R28, R19.reuse, 0.25 ;  /* 0x3e800000131c7820 */ /* 0x040fe20000400000 */
[----:B------:R-:W-:Y:S01]  /*2f40*/  FADD R0, R4, R19 ;  /* 0x0000001304007221 */ /* 0x000fe20000000000 */
[----:B------:R-:W-:Y:S01]  /*2f50*/  FSETP.GT.AND P0, PT, |R19|, 8.50705917302346158658e+37, PT ;  /* 0x7e8000001300780b */ /* 0x000fe20003f04200 */
[----:B0-----:R-:W-:Y:S01]  /*2f60*/  FMUL R22, R22, R23 ;  /* 0x0000001716167220 */ /* 0x001fe20000400000 */
[----:B------:R-:W-:Y:S01]  /*2f70*/  FSEL R27, R27, R14, P3 ;  /* 0x0000000e1b1b7208 */ /* 0x000fe20001800000 */
[----:B------:R-:W0:Y:S01]  /*2f80*/  MUFU.RCP R24, R24 ;  /* 0x0000001800187308 */ /* 0x000e220000001000 */
[----:B------:R-:W-:Y:S01]  /*2f90*/  FADD R23, R15, R16 ;  /* 0x000000100f177221 */ /* 0x000fe20000000000 */
[----:B------:R-:W-:Y:S01]  /*2fa0*/  FMUL R20, R20, R111 ;  /* 0x0000006f14147220 */ /* 0x000fe20000400000 */
[----:B------:R-:W-:Y:S01]  /*2fb0*/  FSEL R29, R30, R3, P0 ;  /* 0x000000031e1d7208 */ /* 0x000fe20000000000 */
[----:B------:R-:W-:Y:S01]  /*2fc0*/  FADD R15, R5, R0 ;  /* 0x00000000050f7221 */ /* 0x000fe20000000000 */
[----:B------:R-:W-:Y:S01]  /*2fd0*/  FSEL R28, R28, R19, P0 ;  /* 0x000000131c1c7208 */ /* 0x000fe20000000000 */
[----:B------:R-:W-:Y:S01]  /*2fe0*/  @!P1 FMUL R27, R27, 16777216 ;  /* 0x4b8000001b1b9820 */ /* 0x000fe20000400000 */
[----:B------:R-:W-:Y:S01]  /*2ff0*/  FSETP.NEU.AND P0, PT, R21, RZ, PT ;  /* 0x000000ff1500720b */ /* 0x000fe20003f0d000 */
[----:B------:R-:W-:Y:S01]  /*3000*/  FMUL R16, R5, 0.25 ;  /* 0x3e80000005107820 */ /* 0x000fe20000400000 */
[----:B------:R-:W-:Y:S01]  /*3010*/  FSETP.GT.AND P4, PT, |R0|, 8.50705917302346158658e+37, PT ;  /* 0x7e8000000000780b */ /* 0x000fe20003f84200 */
[--C-:B------:R-:W-:Y:S01]  /*3020*/  FADD R95, R95, -R94.reuse ;  /* 0x8000005e5f5f7221 */ /* 0x100fe20000000000 */
[----:B------:R-:W-:Y:S01]  /*3030*/  FSETP.GT.AND P3, PT, |R15|, 8.50705917302346158658e+37, PT ;  /* 0x7e8000000f00780b */ /* 0x000fe20003f64200 */
[----:B------:R-:W2:Y:S01]  /*3040*/  MUFU.RCP R27, R27 ;  /* 0x0000001b001b7308 */ /* 0x000ea20000001000 */
[----:B------:R-:W-:Y:S01]  /*3050*/  FSEL R20, R20, RZ, P0 ;  /* 0x000000ff14147208 */ /* 0x000fe20000000000 */
[----:B------:R-:W-:Y:S01]  /*3060*/  @!P5 FMUL R25, R25, 16777216 ;  /* 0x4b8000001919d820 */ /* 0x000fe20000400000 */
[----:B------:R-:W-:Y:S01]  /*3070*/  FSEL R30, R31, R4, P4 ;  /* 0x000000041f1e7208 */ /* 0x000fe20002000000 */
[----:B------:R-:W-:Y:S01]  /*3080*/  @!P1 FMUL R26, R26, 16777216 ;  /* 0x4b8000001a1a9820 */ /* 0x000fe20000400000 */
[----:B------:R-:W-:Y:S01]  /*3090*/  FSEL R31, R16, R5, P3 ;  /* 0x00000005101f7208 */ /* 0x000fe20001800000 */
[C---:B------:R-:W-:Y:S01]  /*30a0*/  FFMA R5, R95.reuse, R20, R94 ;  /* 0x000000145f057223 */ /* 0x040fe2000000005e */
[----:B------:R-:W-:Y:S01]  /*30b0*/  FMUL R95, R95, R95 ;  /* 0x0000005f5f5f7220 */ /* 0x000fe20000400000 */
[----:B------:R-:W-:Y:S01]  /*30c0*/  FSETP.GEU.AND P5, PT, |R19|, 1.175494350822287508e-38, PT ;  /* 0x008000001300780b */ /* 0x000fe20003fae200 */
[----:B0-----:R-:W-:Y:S01]  /*30d0*/  FMUL R24, R24, R25 ;  /* 0x0000001918187220 */ /* 0x001fe20000400000 */
[C---:B------:R-:W-:Y:S01]  /*30e0*/  FSETP.GEU.AND P0, PT, |R15|.reuse, 1.175494350822287508e-38, PT ;  /* 0x008000000f00780b */ /* 0x040fe20003f0e200 */
[----:B------:R-:W-:Y:S01]  /*30f0*/  FMUL R95, R18, R95 ;  /* 0x0000005f125f7220 */ /* 0x000fe20000400000 */
[----:B------:R-:W-:Y:S01]  /*3100*/  FMUL R25, R0, 0.25 ;  /* 0x3e80000000197820 */ /* 0x000fe20000400000 */
[----:B------:R-:W-:Y:S01]  /*3110*/  FMUL R18, R15, 0.25 ;  /* 0x3e8000000f127820 */ /* 0x000fe20000400000 */
[----:B------:R-:W-:Y:S01]  /*3120*/  FADD R16, R6, R15 ;  /* 0x0000000f06107221 */ /* 0x000fe20000000000 */
[----:B------:R-:W-:Y:S01]  /*3130*/  FSETP.GEU.AND P2, PT, |R0|, 1.175494350822287508e-38, PT ;  /* 0x008000000000780b */ /* 0x000fe20003f4e200 */
[----:B------:R-:W-:Y:S01]  /*3140*/  FADD R96, R96, -R5 ;  /* 0x8000000560607221 */ /* 0x000fe20000000000 */
[----:B------:R-:W-:Y:S01]  /*3150*/  FSEL R25, R25, R0, P4 ;  /* 0x0000000019197208 */ /* 0x000fe20002000000 */
[----:B--2---:R-:W-:Y:S01]  /*3160*/  FMUL R27, R27, R26 ;  /* 0x0000001a1b1b7220 */ /* 0x004fe20000400000 */
[----:B------:R-:W-:Y:S01]  /*3170*/  FSEL R18, R18, R15, P3 ;  /* 0x0000000f12127208 */ /* 0x000fe20001800000 */
[----:B------:R-:W-:Y:S01]  /*3180*/  FFMA R23, R20, R95, R23 ;  /* 0x0000005f14177223 */ /* 0x000fe20000000017 */
[----:B------:R-:W-:Y:S01]  /*3190*/  FSETP.GT.AND P1, PT, |R16|, 8.50705917302346158658e+37, PT ;  /* 0x7e8000001000780b */ /* 0x000fe20003f24200 */
[----:B------:R-:W-:Y:S01]  /*31a0*/  @!P5 FMUL R28, R28, 16777216 ;  /* 0x4b8000001c1cd820 */ /* 0x000fe20000400000 */
[----:B------:R-:W-:Y:S01]  /*31b0*/  FSETP.NEU.AND P4, PT, R17, RZ, PT ;  /* 0x000000ff1100720b */ /* 0x000fe20003f8d000 */
[----:B------:R-:W-:Y:S01]  /*31c0*/  @!P0 FMUL R18, R18, 16777216 ;  /* 0x4b80000012128820 */ /* 0x000fe20000400000 */
[----:B------:R-:W-:Y:S01]  /*31d0*/  FSEL R26, R33, R6, P1 ;  /* 0x00000006211a7208 */ /* 0x000fe20000800000 */
[----:B------:R-:W-:Y:S01]  /*31e0*/  FMUL R6, R96, R96 ;  /* 0x0000006060067220 */ /* 0x000fe20000400000 */
[----:B------:R-:W-:Y:S01]  /*31f0*/  FSEL R22, R22, RZ, P4 ;  /* 0x000000ff16167208 */ /* 0x000fe20002000000 */
[----:B------:R-:W-:Y:S01]  /*3200*/  @!P2 FMUL R25, R25, 16777216 ;  /* 0x4b8000001919a820 */ /* 0x000fe20000400000 */
[----:B------:R-:W-:Y:S01]  /*3210*/  FADD R23, R80, R23 ;  /* 0x0000001750177221 */ /* 0x000fe20000000000 */
[----:B------:R-:W-:Y:S01]  /*3220*/  @!P2 FMUL R30, R30, 16777216 ;  /* 0x4b8000001e1ea820 */ /* 0x000fe20000400000 */
[----:B------:R-:W-:Y:S01]  /*3230*/  FMUL R6, R21, R6 ;  /* 0x0000000615067220 */ /* 0x000fe20000400000 */
[----:B------:R-:W-:Y:S01]  /*3240*/  FFMA R96, R96, R22, R5 ;  /* 0x0000001660607223 */ /* 0x000fe20000000005 */
[----:B------:R-:W0:Y:S01]  /*3250*/  MUFU.RCP R28, R28 ;  /* 0x0000001c001c7308 */ /* 0x000e220000001000 */
[----:B------:R-:W-:Y:S01]  /*3260*/  FSETP.NEU.AND P2, PT, R13, RZ, PT ;  /* 0x000000ff0d00720b */ /* 0x000fe20003f4d000 */
[----:B------:R-:W-:Y:S01]  /*3270*/  FADD R5, R7, R16 ;  /* 0x0000001007057221 */ /* 0x000fe20000000000 */
[----:B------:R-:W-:Y:S01]  /*3280*/  FFMA R6, R22, R6, R23 ;  /* 0x0000000616067223 */ /* 0x000fe20000000017 */
[----:B------:R-:W-:Y:S01]  /*3290*/  FADD R97, R97, -R96 ;  /* 0x8000006061617221 */ /* 0x000fe20000000000 */
[----:B------:R-:W-:Y:S01]  /*32a0*/  FMUL R20, R7, 0.25 ;  /* 0x3e80000007147820 */ /* 0x000fe20000400000 */
[----:B------:R-:W-:Y:S01]  /*32b0*/  FSEL R24, R24, RZ, P2 ;  /* 0x000000ff18187208 */ /* 0x000fe20001000000 */
[----:B------:R-:W-:Y:S01]  /*32c0*/  FADD R81, R81, R6 ;  /* 0x0000000651517221 */ /* 0x000fe20000000000 */
[----:B------:R-:W2:Y:S01]  /*32d0*/  MUFU.RCP R18, R18 ;  /* 0x0000001200127308 */ /* 0x000ea20000001000 */
[----:B------:R-:W-:Y:S01]  /*32e0*/  FSETP.GT.AND P2, PT, |R5|, 8.50705917302346158658e+37, PT ;  /* 0x7e8000000500780b */ /* 0x000fe20003f44200 */
[----:B------:R-:W-:Y:S01]  /*32f0*/  @!P0 FMUL R31, R31, 16777216 ;  /* 0x4b8000001f1f8820 */ /* 0x000fe20000400000 */
[----:B------:R-:W-:Y:S01]  /*3300*/  FSETP.GEU.AND P3, PT, |R16|, 1.175494350822287508e-38, PT ;  /* 0x008000001000780b */ /* 0x000fe20003f6e200 */
[C---:B------:R-:W-:Y:S01]  /*3310*/  FMUL R6, R97.reuse, R97 ;  /* 0x0000006161067220 */ /* 0x040fe20000400000 */
[----:B------:R-:W-:Y:S01]  /*3320*/  FSETP.NEU.AND P0, PT, R14, RZ, PT ;  /* 0x000000ff0e00720b */ /* 0x000fe20003f0d000 */
[----:B------:R-:W-:Y:S01]  /*3330*/  FFMA R97, R97, R24, R96 ;  /* 0x0000001861617223 */ /* 0x000fe20000000060 */
[----:B------:R-:W-:Y:S01]  /*3340*/  FSEL R21, R20, R7, P2 ;  /* 0x0000000714157208 */ /* 0x000fe20001000000 */
[----:B------:R-:W3:Y:S01]  /*3350*/  MUFU.RCP R25, R25 ;  /* 0x0000001900197308 */ /* 0x000ee20000001000 */
[----:B------:R-:W-:Y:S01]  /*3360*/  FMUL R7, R16, 0.25 ;  /* 0x3e80000010077820 */ /* 0x000fe20000400000 */
[----:B------:R-:W-:Y:S01]  /*3370*/  @!P5 FMUL R29, R29, 16777216 ;  /* 0x4b8000001d1dd820 */ /* 0x000fe20000400000 */
[----:B------:R-:W-:Y:S01]  /*3380*/  FSEL R27, R27, RZ, P0 ;  /* 0x000000ff1b1b7208 */ /* 0x000fe20000000000 */
[--C-:B------:R-:W-:Y:S01]  /*3390*/  FADD R98, R98, -R97.reuse ;  /* 0x8000006162627221 */ /* 0x100fe20000000000 */
[----:B------:R-:W-:Y:S01]  /*33a0*/  FMUL R6, R17, R6 ;  /* 0x0000000611067220 */ /* 0x000fe20000400000 */
[----:B------:R-:W-:Y:S01]  /*33b0*/  FSEL R7, R7, R16, P1 ;  /* 0x0000001007077208 */ /* 0x000fe20000800000 */
[----:B0-----:R-:W-:Y:S01]  /*33c0*/  FMUL R28, R28, R29 ;  /* 0x0000001d1c1c7220 */ /* 0x001fe20000400000 */
[----:B--2---:R-:W-:Y:S01]  /*33d0*/  FMUL R31, R18, R31 ;  /* 0x0000001f121f7220 */ /* 0x004fe20000400000 */
[----:B------:R-:W-:Y:S01]  /*33e0*/  FFMA R18, R98, R27, R97 ;  /* 0x0000001b62127223 */ /* 0x000fe20000000061 */
[----:B------:R-:W-:Y:S01]  /*33f0*/  FSETP.NEU.AND P1, PT, R19, RZ, PT ;  /* 0x000000ff1300720b */ /* 0x000fe20003f2d000 */
[----:B------:R-:W-:Y:S01]  /*3400*/  FFMA R81, R24, R6, R81 ;  /* 0x0000000618517223 */ /* 0x000fe20000000051 */
[----:B------:R-:W-:Y:S01]  /*3410*/  FMUL R20, R5, 0.25 ;  /* 0x3e80000005147820 */ /* 0x000fe20000400000 */
[----:B------:R-:W-:Y:S01]  /*3420*/  @!P3 FMUL R7, R7, 16777216 ;  /* 0x4b8000000707b820 */ /* 0x000fe20000400000 */
[----:B------:R-:W-:Y:S01]  /*3430*/  FMUL R98, R98, R98 ;  /* 0x0000006262627220 */ /* 0x000fe20000400000 */
[----:B------:R-:W-:Y:S01]  /*3440*/  FADD R99, R99, -R18 ;  /* 0x8000001263637221 */ /* 0x000fe20000000000 */
[----:B------:R-:W-:Y:S01]  /*3450*/  FSEL R28, R28, RZ, P1 ;  /* 0x000000ff1c1c7208 */ /* 0x000fe20000800000 */
[----:B------:R-:W-:Y:S01]  /*3460*/  FADD R82, R82, R81 ;  /* 0x0000005152527221 */ /* 0x000fe20000000000 */
[----:B------:R-:W-:Y:S01]  /*3470*/  FADD R6, R8, R5 ;  /* 0x0000000508067221 */ /* 0x000fe20000000000 */
[----:B------:R0:W2:Y:S01]  /*3480*/  MUFU.RCP R17, R7 ;  /* 0x0000000700117308 */ /* 0x0000a20000001000 */
[----:B------:R-:W-:Y:S01]  /*3490*/  FMUL R98, R13, R98 ;  /* 0x000000620d627220 */ /* 0x000fe20000400000 */
[----:B---3--:R-:W-:Y:S01]  /*34a0*/  FMUL R25, R25, R30 ;  /* 0x0000001e19197220 */ /* 0x008fe20000400000 */
[----:B------:R-:W-:Y:S01]  /*34b0*/  FSEL R20, R20, R5, P2 ;  /* 0x0000000514147208 */ /* 0x000fe20001000000 */
[----:B------:R-:W-:Y:S01]  /*34c0*/  FMUL R23, R8, 0.25 ;  /* 0x3e80000008177820 */ /* 0x000fe20000400000 */
[----:B------:R-:W-:Y:S01]  /*34d0*/  FSETP.NEU.AND P2, PT, R0, RZ, PT ;  /* 0x000000ff0000720b */ /* 0x000fe20003f4d000 */
[----:B------:R-:W-:Y:S01]  /*34e0*/  FFMA R82, R27, R98, R82 ;  /* 0x000000621b527223 */ /* 0x000fe20000000052 */
[----:B------:R-:W-:Y:S01]  /*34f0*/  FSETP.GEU.AND P4, PT, |R5|, 1.175494350822287508e-38, PT ;  /* 0x008000000500780b */ /* 0x000fe20003f8e200 */
[----:B------:R-:W-:Y:S01]  /*3500*/  FADD R13, R9, R6 ;  /* 0x00000006090d7221 */ /* 0x000fe20000000000 */
[C---:B0-----:R-:W-:Y:S01]  /*3510*/  FMUL R7, R99.reuse, R99 ;  /* 0x0000006363077220 */ /* 0x041fe20000400000 */
[----:B------:R-:W-:Y:S01]  /*3520*/  FFMA R99, R99, R28, R18 ;  /* 0x0000001c63637223 */ /* 0x000fe20000000012 */
[----:B------:R-:W-:Y:S01]  /*3530*/  FSETP.GT.AND P0, PT, |R6|, 8.50705917302346158658e+37, PT ;  /* 0x7e8000000600780b */ /* 0x000fe20003f04200 */
[----:B------:R-:W-:Y:S01]  /*3540*/  FADD R83, R83, R82 ;  /* 0x0000005253537221 */ /* 0x000fe20000000000 */
[----:B------:R-:W-:Y:S01]  /*3550*/  FSEL R25, R25, RZ, P2 ;  /* 0x000000ff19197208 */ /* 0x000fe20001000000 */
[--C-:B------:R-:W-:Y:S01]  /*3560*/  FADD R100, R100, -R99.reuse ;  /* 0x8000006364647221 */ /* 0x100fe20000000000 */
[----:B------:R-:W-:Y:S01]  /*3570*/  FMUL R7, R14, R7 ;  /* 0x000000070e077220 */ /* 0x000fe20000400000 */
[----:B------:R-:W-:Y:S01]  /*3580*/  FSEL R22, R23, R8, P0 ;  /* 0x0000000817167208 */ /* 0x000fe20000000000 */
[----:B------:R-:W-:Y:S01]  /*3590*/  FMUL R14, R9, 0.25 ;  /* 0x3e800000090e7820 */ /* 0x000fe20000400000 */
[C---:B------:R-:W-:Y:S01]  /*35a0*/  FMUL R8, R100.reuse, R100 ;  /* 0x0000006464087220 */ /* 0x040fe20000400000 */
[----:B------:R-:W-:Y:S01]  /*35b0*/  FFMA R100, R100, R25, R99 ;  /* 0x0000001964647223 */ /* 0x000fe20000000063 */
[----:B------:R-:W-:Y:S01]  /*35c0*/  FFMA R7, R28, R7, R83 ;  /* 0x000000071c077223 */ /* 0x000fe20000000053 */
[----:B------:R-:W-:Y:S01]  /*35d0*/  FSETP.GT.AND P1, PT, |R13|, 8.50705917302346158658e+37, PT ;  /* 0x7e8000000d00780b */ /* 0x000fe20003f24200 */
[----:B------:R-:W-:Y:S01]  /*35e0*/  @!P3 FMUL R26, R26, 16777216 ;  /* 0x4b8000001a1ab820 */ /* 0x000fe20000400000 */
[----:B------:R-:W-:Y:S01]  /*35f0*/  FADD R101, R101, -R100 ;  /* 0x8000006465657221 */ /* 0x000fe20000000000 */
[----:B------:R-:W-:Y:S01]  /*3600*/  FADD R84, R84, R7 ;  /* 0x0000000754547221 */ /* 0x000fe20000000000 */
[----:B------:R-:W-:Y:S01]  /*3610*/  FMUL R8, R19, R8 ;  /* 0x0000000813087220 */ /* 0x000fe20000400000 */
[----:B------:R-:W-:Y:S01]  /*3620*/  FSETP.GEU.AND P3, PT, |R6|, 1.175494350822287508e-38, PT ;  /* 0x008000000600780b */ /* 0x000fe20003f6e200 */
[----:B------:R-:W-:Y:S01]  /*3630*/  @!P4 FMUL R20, R20, 16777216 ;  /* 0x4b8000001414c820 */ /* 0x000fe20000400000 */
[----:B------:R-:W-:Y:S01]  /*3640*/  @!P4 FMUL R21, R21, 16777216 ;  /* 0x4b8000001515c820 */ /* 0x000fe20000400000 */
[----:B------:R-:W-:Y:S01]  /*3650*/  FSEL R23, R14, R9, P1 ;  /* 0x000000090e177208 */ /* 0x000fe20000800000 */
[----:B------:R-:W-:Y:S01]  /*3660*/  FMUL R9, R6, 0.25 ;  /* 0x3e80000006097820 */ /* 0x000fe20000400000 */
[----:B------:R-:W-:Y:S01]  /*3670*/  FSETP.NEU.AND P4, PT, R15, RZ, PT ;  /* 0x000000ff0f00720b */ /* 0x000fe20003f8d000 */
[----:B------:R-:W-:Y:S01]  /*3680*/  FMUL R7, R101, R101 ;  /* 0x0000006565077220 */ /* 0x000fe20000400000 */
[----:B------:R-:W-:Y:S01]  /*3690*/  FFMA R8, R25, R8, R84 ;  /* 0x0000000819087223 */ /* 0x000fe20000000054 */
[----:B------:R-:W0:Y:S01]  /*36a0*/  MUFU.RCP R20, R20 ;  /* 0x0000001400147308 */ /* 0x000e220000001000 */
[----:B------:R-:W-:Y:S01]  /*36b0*/  FADD R14, R10, R13 ;  /* 0x0000000d0a0e7221 */ /* 0x000fe20000000000 */
[----:B------:R-:W-:Y:S01]  /*36c0*/  FSEL R31, R31, RZ, P4 ;  /* 0x000000ff1f1f7208 */ /* 0x000fe20002000000 */
[----:B------:R-:W-:Y:S01]  /*36d0*/  FMUL R7, R0, R7 ;  /* 0x0000000700077220 */ /* 0x000fe20000400000 */
[----:B------:R-:W-:Y:S01]  /*36e0*/  FADD R8, R85, R8 ;  /* 0x0000000855087221 */ /* 0x000fe20000000000 */
[----:B------:R-:W-:Y:S01]  /*36f0*/  FSEL R9, R9, R6, P0 ;  /* 0x0000000609097208 */ /* 0x000fe20000000000 */
[----:B------:R-:W-:Y:S01]  /*3700*/  FMUL R0, R13, 0.25 ;  /* 0x3e8000000d007820 */ /* 0x000fe20000400000 */
[----:B--2---:R-:W-:Y:S01]  /*3710*/  FMUL R17, R17, R26 ;  /* 0x0000001a11117220 */ /* 0x004fe20000400000 */
[----:B------:R-:W-:Y:S01]  /*3720*/  FSETP.GEU.AND P4, PT, |R13|, 1.175494350822287508e-38, PT ;  /* 0x008000000d00780b */ /* 0x000fe20003f8e200 */
[----:B------:R-:W-:Y:S01]  /*3730*/  FMUL R19, R10, 0.25 ;  /* 0x3e8000000a137820 */ /* 0x000fe20000400000 */
[----:B------:R-:W-:Y:S01]  /*3740*/  FSETP.NEU.AND P0, PT, R16, RZ, PT ;  /* 0x000000ff1000720b */ /* 0x000fe20003f0d000 */
[----:B------:R-:W-:Y:S01]  /*3750*/  FFMA R101, R101, R31, R100 ;  /* 0x0000001f65657223 */ /* 0x000fe20000000064 */
[----:B------:R-:W-:Y:S01]  /*3760*/  FSETP.GT.AND P2, PT, |R14|, 8.50705917302346158658e+37, PT ;  /* 0x7e8000000e00780b */ /* 0x000fe20003f44200 */
[----:B------:R-:W-:Y:S01]  /*3770*/  FFMA R7, R31, R7, R8 ;  /* 0x000000071f077223 */ /* 0x000fe20000000008 */
[----:B------:R-:W-:Y:S01]  /*3780*/  @!P3 FMUL R9, R9, 16777216 ;  /* 0x4b8000000909b820 */ /* 0x000fe20000400000 */
[----:B------:R-:W-:Y:S01]  /*3790*/  FSEL R8, R0, R13, P1 ;  /* 0x0000000d00087208 */ /* 0x000fe20000800000 */
[--C-:B------:R-:W-:Y:S01]  /*37a0*/  FADD R102, R102, -R101.reuse ;  /* 0x8000006566667221 */ /* 0x100fe20000000000 */
[----:B------:R-:W-:Y:S01]  /*37b0*/  FSETP.GEU.AND P1, PT, |R14|, 1.175494350822287508e-38, PT ;  /* 0x008000000e00780b */ /* 0x000fe20003f2e200 */
[----:B0-----:R-:W-:Y:S01]  /*37c0*/  FMUL R20, R20, R21 ;  /* 0x0000001514147220 */ /* 0x001fe20000400000 */
[----:B------:R-:W-:Y:S01]  /*37d0*/  FSEL R17, R17, RZ, P0 ;  /* 0x000000ff11117208 */ /* 0x000fe20000000000 */
[----:B------:R-:W0:Y:S01]  /*37e0*/  MUFU.RCP R9, R9 ;  /* 0x0000000900097308 */ /* 0x000e220000001000 */
[----:B------:R-:W-:Y:S01]  /*37f0*/  FSEL R10, R19, R10, P2 ;  /* 0x0000000a130a7208 */ /* 0x000fe20001000000 */
[----:B------:R-:W-:Y:S01]  /*3800*/  FMUL R19, R14, 0.25 ;  /* 0x3e8000000e137820 */ /* 0x000fe20000400000 */
[----:B------:R-:W-:Y:S01]  /*3810*/  @!P4 FMUL R8, R8, 16777216 ;  /* 0x4b8000000808c820 */ /* 0x000fe20000400000 */
[C---:B------:R-:W-:Y:S01]  /*3820*/  FFMA R0, R102.reuse, R17, R101 ;  /* 0x0000001166007223 */ /* 0x040fe20000000065 */
[----:B------:R-:W-:Y:S01]  /*3830*/  FMUL R102, R102, R102 ;  /* 0x0000006666667220 */ /* 0x000fe20000400000 */
[----:B------:R-:W-:Y:S01]  /*3840*/  FSETP.NEU.AND P0, PT, R5, RZ, PT ;  /* 0x000000ff0500720b */ /* 0x000fe20003f0d000 */
[----:B------:R-:W-:Y:S01]  /*3850*/  FADD R86, R86, R7 ;  /* 0x0000000756567221 */ /* 0x000fe20000000000 */
[----:B------:R-:W-:Y:S01]  /*3860*/  FSEL R19, R19, R14, P2 ;  /* 0x0000000e13137208 */ /* 0x000fe20001000000 */
[----:B------:R-:W-:Y:S01]  /*3870*/  FMUL R102, R15, R102 ;  /* 0x000000660f667220 */ /* 0x000fe20000400000 */
[----:B------:R-:W-:Y:S01]  /*3880*/  FADD R103, R103, -R0 ;  /* 0x8000000067677221 */ /* 0x000fe20000000000 */
[----:B------:R-:W-:Y:S01]  /*3890*/  FSEL R20, R20, RZ, P0 ;  /* 0x000000ff14147208 */ /* 0x000fe20000000000 */
[----:B------:R-:W2:Y:S01]  /*38a0*/  MUFU.RCP R8, R8 ;  /* 0x0000000800087308 */ /* 0x000ea20000001000 */
[----:B------:R-:W-:Y:S01]  /*38b0*/  @!P1 FMUL R19, R19, 16777216 ;  /* 0x4b80000013139820 */ /* 0x000fe20000400000 */
[----:B------:R-:W-:Y:S01]  /*38c0*/  FFMA R86, R17, R102, R86 ;  /* 0x0000006611567223 */ /* 0x000fe20000000056 */
[C---:B------:R-:W-:Y:S01]  /*38d0*/  FMUL R7, R103.reuse, R103 ;  /* 0x0000006767077220 */ /* 0x040fe20000400000 */
[----:B------:R-:W-:Y:S01]  /*38e0*/  @!P3 FMUL R22, R22, 16777216 ;  /* 0x4b8000001616b820 */ /* 0x000fe20000400000 */
[----:B------:R-:W-:Y:S01]  /*38f0*/  FFMA R103, R103, R20, R0 ;  /* 0x0000001467677223 */ /* 0x000fe20000000000 */
[----:B------:R-:W-:Y:S01]  /*3900*/  FADD R87, R87, R86 ;  /* 0x0000005657577221 */ /* 0x000fe20000000000 */
[----:B------:R-:W-:Y:S01]  /*3910*/  FMUL R7, R16, R7 ;  /* 0x0000000710077220 */ /* 0x000fe20000400000 */
[----:B------:R-:W3:Y:S01]  /*3920*/  MUFU.RCP R19, R19 ;  /* 0x0000001300137308 */ /* 0x000ee20000001000 */
[----:B0-----:R-:W-:Y:S01]  /*3930*/  FMUL R9, R9, R22 ;  /* 0x0000001609097220 */ /* 0x001fe20000400000 */
[----:B------:R-:W-:Y:S01]  /*3940*/  FSETP.NEU.AND P0, PT, R6, RZ, PT ;  /* 0x000000ff0600720b */ /* 0x000fe20003f0d000 */
[----:B------:R-:W-:Y:S01]  /*3950*/  FADD R104, R104, -R103 ;  /* 0x8000006768687221 */ /* 0x000fe20000000000 */
[----:B------:R-:W-:Y:S01]  /*3960*/  FFMA R7, R20, R7, R87 ;  /* 0x0000000714077223 */ /* 0x000fe20000000057 */
[----:B------:R-:W-:Y:S01]  /*3970*/  @!P4 FMUL R23, R23, 16777216 ;  /* 0x4b8000001717c820 */ /* 0x000fe20000400000 */
[----:B------:R-:W-:Y:S01]  /*3980*/  FSEL R9, R9, RZ, P0 ;  /* 0x000000ff09097208 */ /* 0x000fe20000000000 */
[----:B------:R-:W-:Y:S01]  /*3990*/  FMUL R0, R104, R104 ;  /* 0x0000006868007220 */ /* 0x000fe20000400000 */
[----:B------:R-:W-:Y:S01]  /*39a0*/  FADD R88, R88, R7 ;  /* 0x0000000758587221 */ /* 0x000fe20000000000 */
[----:B------:R-:W-:Y:S01]  /*39b0*/  FADD R7, R11, R14 ;  /* 0x0000000e0b077221 */ /* 0x000fe20000000000 */
[----:B--2---:R-:W-:Y:S01]  /*39c0*/  FMUL R8, R8, R23 ;  /* 0x0000001708087220 */ /* 0x004fe20000400000 */
[----:B------:R-:W-:Y:S01]  /*39d0*/  @!P1 FMUL R10, R10, 16777216 ;  /* 0x4b8000000a0a9820 */ /* 0x000fe20000400000 */
[----:B------:R-:W-:Y:S01]  /*39e0*/  FMUL R0, R5, R0 ;  /* 0x0000000005007220 */ /* 0x000fe20000400000 */
[----:B------:R-:W-:Y:S01]  /*39f0*/  FFMA R104, R104, R9, R103 ;  /* 0x0000000968687223 */ /* 0x000fe20000000067 */
[----:B------:R-:W-:Y:S01]  /*3a00*/  FSETP.NEU.AND P0, PT, R13, RZ, PT ;  /* 0x000000ff0d00720b */ /* 0x000fe20003f0d000 */
[----:B------:R-:W-:Y:S01]  /*3a10*/  FMUL R15, R12, 0.25 ;  /* 0x3e8000000c0f7820 */ /* 0x000fe20000400000 */
[----:B------:R-:W-:Y:S01]  /*3a20*/  FSETP.GEU.AND P3, PT, |R7|, 1.175494350822287508e-38, PT ;  /* 0x008000000700780b */ /* 0x000fe20003f6e200 */
[----:B---3--:R-:W-:Y:S01]  /*3a30*/  FMUL R19, R19, R10 ;  /* 0x0000000a13137220 */ /* 0x008fe20000400000 */
[----:B------:R-:W-:Y:S01]  /*3a40*/  FFMA R0, R9, R0, R88 ;  /* 0x0000000009007223 */ /* 0x000fe20000000058 */
[----:B------:R-:W-:Y:S01]  /*3a50*/  FADD R105, R105, -R104 ;  /* 0x8000006869697221 */ /* 0x000fe20000000000 */
[----:B------:R-:W-:Y:S01]  /*3a60*/  FSEL R8, R8, RZ, P0 ;  /* 0x000000ff08087208 */ /* 0x000fe20000000000 */
[C---:B------:R-:W-:Y:S01]  /*3a70*/  FMUL R10, R7.reuse, 0.25 ;  /* 0x3e800000070a7820 */ /* 0x040fe20000400000 */
[----:B------:R-:W-:Y:S01]  /*3a80*/  FADD R9, R12, R7 ;  /* 0x000000070c097221 */ /* 0x000fe20000000000 */
[----:B------:R-:W-:Y:S01]  /*3a90*/  FSETP.GT.AND P0, PT, |R7|, 8.50705917302346158658e+37, PT ;  /* 0x7e8000000700780b */ /* 0x000fe20003f04200 */
[----:B------:R-:W-:Y:S01]  /*3aa0*/  FMUL R5, R105, R105 ;  /* 0x0000006969057220 */ /* 0x000fe20000400000 */
[----:B------:R-:W-:Y:S01]  /*3ab0*/  FADD R89, R89, R0 ;  /* 0x0000000059597221 */ /* 0x000fe20000000000 */
[----:B------:R-:W-:Y:S01]  /*3ac0*/  FMUL R0, R11, 0.25 ;  /* 0x3e8000000b007820 */ /* 0x000fe20000400000 */
[----:B------:R-:W-:Y:S01]  /*3ad0*/  FSEL R10, R10, R7, P0 ;  /* 0x000000070a0a7208 */ /* 0x000fe20000000000 */
[----:B------:R-:W-:Y:S01]  /*3ae0*/  FMUL R5, R6, R5 ;  /* 0x0000000506057220 */ /* 0x000fe20000400000 */
[C---:B------:R-:W-:Y:S01]  /*3af0*/  FSETP.GEU.AND P4, PT, |R9|.reuse, 1.175494350822287508e-38, PT ;  /* 0x008000000900780b */ /* 0x040fe20003f8e200 */
[C---:B------:R-:W-:Y:S01]  /*3b00*/  FMUL R6, R9.reuse, 0.25 ;  /* 0x3e80000009067820 */ /* 0x040fe20000400000 */
[----:B------:R-:W-:Y:S01]  /*3b10*/  FSETP.GT.AND P1, PT, |R9|, 8.50705917302346158658e+37, PT ;  /* 0x7e8000000900780b */ /* 0x000fe20003f24200 */
[----:B------:R-:W-:Y:S01]  /*3b20*/  @!P3 FMUL R10, R10, 16777216 ;  /* 0x4b8000000a0ab820 */ /* 0x000fe20000400000 */
[----:B------:R-:W0:Y:S01]  /*3b30*/  SHFL.BFLY PT, R16, R9, 0x10, 0x1f ;  /* 0x0e001f0009107f89 */ /* 0x000e2200000e0000 */
[----:B------:R-:W-:Y:S01]  /*3b40*/  FSETP.NEU.AND P2, PT, R14, RZ, PT ;  /* 0x000000ff0e00720b */ /* 0x000fe20003f4d000 */
[----:B------:R-:W-:Y:S01]  /*3b50*/  FFMA R105, R105, R8, R104 ;  /* 0x0000000869697223 */ /* 0x000fe20000000068 */
[----:B------:R-:W-:Y:S01]  /*3b60*/  FSEL R6, R6, R9, P1 ;  /* 0x0000000906067208 */ /* 0x000fe20000800000 */
[----:B------:R-:W-:Y:S01]  /*3b70*/  FFMA R5, R8, R5, R89 ;  /* 0x0000000508057223 */ /* 0x000fe20000000059 */
[----:B------:R-:W2:Y:S01]  /*3b80*/  MUFU.RCP R10, R10 ;  /* 0x0000000a000a7308 */ /* 0x000ea20000001000 */
[----:B------:R-:W-:Y:S01]  /*3b90*/  FSEL R11, R0, R11, P0 ;  /* 0x0000000b000b7208 */ /* 0x000fe20000000000 */
[--C-:B------:R-:W-:Y:S01]  /*3ba0*/  FADD R106, R106, -R105.reuse ;  /* 0x800000696a6a7221 */ /* 0x100fe20000000000 */
[----:B------:R-:W-:Y:S01]  /*3bb0*/  FSEL R19, R19, RZ, P2 ;  /* 0x000000ff13137208 */ /* 0x000fe20001000000 */
[----:B------:R-:W-:Y:S01]  /*3bc0*/  @!P4 FMUL R6, R6, 16777216 ;  /* 0x4b8000000606c820 */ /* 0x000fe20000400000 */
[----:B------:R-:W-:Y:S01]  /*3bd0*/  FSEL R15, R15, R12, P1 ;  /* 0x0000000c0f0f7208 */ /* 0x000fe20000800000 */
[----:B------:R-:W-:Y:S01]  /*3be0*/  @!P3 FMUL R11, R11, 16777216 ;  /* 0x4b8000000b0bb820 */ /* 0x000fe20000400000 */
[----:B------:R-:W-:Y:S01]  /*3bf0*/  FSETP.NEU.AND P0, PT, R7, RZ, PT ;  /* 0x000000ff0700720b */ /* 0x000fe20003f0d000 */
[C---:B------:R-:W-:Y:S01]  /*3c00*/  FFMA R0, R106.reuse, R19, R105 ;  /* 0x000000136a007223 */ /* 0x040fe20000000069 */
[----:B------:R-:W-:Y:S01]  /*3c10*/  FMUL R106, R106, R106 ;  /* 0x0000006a6a6a7220 */ /* 0x000fe20000400000 */
[----:B------:R-:W3:Y:S01]  /*3c20*/  MUFU.RCP R6, R6 ;  /* 0x0000000600067308 */ /* 0x000ee20000001000 */
[----:B------:R-:W-:Y:S01]  /*3c30*/  FADD R90, R90, R5 ;  /* 0x000000055a5a7221 */ /* 0x000fe20000000000 */
[----:B------:R-:W-:Y:S01]  /*3c40*/  FADD R107, R107, -R0 ;  /* 0x800000006b6b7221 */ /* 0x000fe20000000000 */
[----:B------:R-:W-:Y:S01]  /*3c50*/  FMUL R106, R13, R106 ;  /* 0x0000006a0d6a7220 */ /* 0x000fe20000400000 */
[----:B------:R-:W-:Y:S01]  /*3c60*/  @!P4 FMUL R15, R15, 16777216 ;  /* 0x4b8000000f0fc820 */ /* 0x000fe20000400000 */
[----:B------:R-:W-:Y:S01]  /*3c70*/  FSETP.NEU.AND P1, PT, R9, RZ, PT ;  /* 0x000000ff0900720b */ /* 0x000fe20003f2d000 */
[----:B--2---:R-:W-:Y:S01]  /*3c80*/  FMUL R10, R10, R11 ;  /* 0x0000000b0a0a7220 */ /* 0x004fe20000400000 */
[----:B------:R-:W-:Y:S01]  /*3c90*/  FFMA R90, R19, R106, R90 ;  /* 0x0000006a135a7223 */ /* 0x000fe2000000005a */
[----:B------:R-:W-:Y:S01]  /*3ca0*/  FMUL R5, R107, R107 ;  /* 0x0000006b6b057220 */ /* 0x000fe20000400000 */
[----:B0-----:R-:W-:Y:S01]  /*3cb0*/  FADD R11, R9, R16 ;  /* 0x00000010090b7221 */ /* 0x001fe20000000000 */
[----:B-1----:R-:W-:Y:S01]  /*3cc0*/  LOP3.LUT P3, RZ, R69, 0x1f, RZ, 0xc0, !PT ;  /* 0x0000001f45ff7812 */ /* 0x002fe2000786c0ff */
[----:B------:R-:W-:Y:S01]  /*3cd0*/  FADD R91, R91, R90 ;  /* 0x0000005a5b5b7221 */ /* 0x000fe20000000000 */
[----:B------:R-:W-:Y:S01]  /*3ce0*/  FSEL R10, R10, RZ, P0 ;  /* 0x000000ff0a0a7208 */ /* 0x000fe20000000000 */
[----:B------:R-:W-:Y:S01]  /*3cf0*/  FMUL R5, R14, R5 ;  /* 0x000000050e057220 */ /* 0x000fe20000400000 */
[----:B------:R-:W-:Y:S01]  /*3d00*/  FSETP.GEU.AND P2, PT, |R11|, 1.175494350822287508e-38, PT ;  /* 0x008000000b00780b */ /* 0x000fe20003f4e200 */
[----:B------:R-:W0:Y:S01]  /*3d10*/  SHFL.BFLY PT, R12, R11, 0x8, 0x1f ;  /* 0x0d001f000b0c7f89 */ /* 0x000e2200000e0000 */
[----:B---3--:R-:W-:Y:S01]  /*3d20*/  FMUL R6, R6, R15 ;  /* 0x0000000f06067220 */ /* 0x008fe20000400000 */
[----:B------:R-:W-:Y:S01]  /*3d30*/  FFMA R107, R107, R10, R0 ;  /* 0x0000000a6b6b7223 */ /* 0x000fe20000000000 */
[C---:B------:R-:W-:Y:S01]  /*3d40*/  FMUL R0, R11.reuse, 0.25 ;  /* 0x3e8000000b007820 */ /* 0x040fe20000400000 */
[C---:B------:R-:W-:Y:S01]  /*3d50*/  FSETP.GT.AND P0, PT, |R11|.reuse, 8.50705917302346158658e+37, PT ;  /* 0x7e8000000b00780b */ /* 0x040fe20003f04200 */
[----:B------:R-:W-:Y:S01]  /*3d60*/  FFMA R5, R10, R5, R91 ;  /* 0x000000050a057223 */ /* 0x000fe2000000005b */
[----:B------:R-:W-:Y:S01]  /*3d70*/  FSEL R6, R6, RZ, P1 ;  /* 0x000000ff06067208 */ /* 0x000fe20000800000 */
[----:B------:R-:W-:Y:S01]  /*3d80*/  FADD R108, R108, -R107 ;  /* 0x8000006b6c6c7221 */ /* 0x000fe20000000000 */
[----:B------:R-:W-:Y:S01]  /*3d90*/  FSEL R10, R0, R11, P0 ;  /* 0x0000000b000a7208 */ /* 0x000fe20000000000 */
[----:B------:R-:W-:Y:S01]  /*3da0*/  FADD R5, R92, R5 ;  /* 0x000000055c057221 */ /* 0x000fe20000000000 */
[----:B------:R-:W-:Y:S01]  /*3db0*/  FSETP.NEU.AND P1, PT, R11, RZ, PT ;  /* 0x000000ff0b00720b */ /* 0x000fe20003f2d000 */
[C---:B------:R-:W-:Y:S01]  /*3dc0*/  FFMA R107, R108.reuse, R6, R107 ;  /* 0x000000066c6b7223 */ /* 0x040fe2000000006b */
[----:B------:R-:W-:Y:S01]  /*3dd0*/  FMUL R0, R108, R108 ;  /* 0x0000006c6c007220 */ /* 0x000fe20000400000 */
[----:B------:R-:W-:Y:S01]  /*3de0*/  @!P2 FMUL R10, R10, 16777216 ;  /* 0x4b8000000a0aa820 */ /* 0x000fe20000400000 */
[----:B------:R-:W-:Y:S01]  /*3df0*/  SHF.R.U32.HI R70, RZ, 0x3, R69 ;  /* 0x00000003ff467819 */ /* 0x000fe20000011645 */
[----:B------:R-:W-:Y:S01]  /*3e00*/  IMAD.MOV.U32 R93, RZ, RZ, RZ ;  /* 0x000000ffff5d7224 */ /* 0x000fe200078e00ff */
[----:B------:R-:W-:Y:S01]  /*3e10*/  FMUL R0, R7, R0 ;  /* 0x0000000007007220 */ /* 0x000fe20000400000 */
[----:B------:R-:W1:Y:S01]  /*3e20*/  SHFL.BFLY PT, R8, R107, 0x10, 0x1f ;  /* 0x0e001f006b087f89 */ /* 0x000e6200000e0000 */
[----:B------:R2:W3:Y:S01]  /*3e30*/  MUFU.RCP R7, R10 ;  /* 0x0000000a00077308 */ /* 0x0004e20000001000 */
[----:B------:R-:W-:Y:S01]  /*3e40*/  @P0 FMUL R16, R16, 0.25 ;  /* 0x3e80000010100820 */ /* 0x000fe20000400000 */
[----:B------:R-:W-:Y:S01]  /*3e50*/  FFMA R0, R6, R0, R5 ;  /* 0x0000000006007223 */ /* 0x000fe20000000005 */
[----:B------:R-:W-:Y:S01]  /*3e60*/  LOP3.LUT R70, R70, 0xc, RZ, 0xc0, !PT ;  /* 0x0000000c46467812 */ /* 0x000fe200078ec0ff */
[----:B------:R-:W-:Y:S01]  /*3e70*/  IMAD.MOV.U32 R64, RZ, RZ, -0x800000 ;  /* 0xff800000ff407424 */ /* 0x000fe200078e00ff */
[----:B------:R-:W-:Y:S01]  /*3e80*/  @!P2 FMUL R16, R16, 16777216 ;  /* 0x4b8000001010a820 */ /* 0x000fe20000400000 */
[----:B0-----:R-:W-:Y:S01]  /*3e90*/  FADD R13, R11, R12 ;  /* 0x0000000c0b0d7221 */ /* 0x001fe20000000000 */
[----:B------:R-:W0:Y:S01]  /*3ea0*/  SHFL.BFLY PT, R5, R0, 0x10, 0x1f ;  /* 0x0e001f0000057f89 */ /* 0x000e2200000e0000 */
[----:B------:R-:W-:Y:S01]  /*3eb0*/  ISETP.GE.AND P4, PT, R69, 0x4, PT ;  /* 0x000000044500780c */ /* 0x000fe20003f86270 */
[----:B------:R-:W-:Y:S01]  /*3ec0*/  IMAD.MOV.U32 R100, RZ, RZ, -0x800000 ;  /* 0xff800000ff647424 */ /* 0x000fe200078e00ff */
[C---:B------:R-:W-:Y:S01]  /*3ed0*/  FMUL R6, R13.reuse, 0.25 ;  /* 0x3e8000000d067820 */ /* 0x040fe20000400000 */
[C---:B------:R-:W-:Y:S01]  /*3ee0*/  FSETP.GT.AND P0, PT, |R13|.reuse, 8.50705917302346158658e+37, PT ;  /* 0x7e8000000d00780b */ /* 0x040fe20003f04200 */
[----:B------:R-:W4:Y:S01]  /*3ef0*/  SHFL.BFLY PT, R14, R13, 0x4, 0x1f ;  /* 0x0c801f000d0e7f89 */ /* 0x000f2200000e0000 */
[----:B------:R-:W-:Y:S01]  /*3f00*/  FSETP.GEU.AND P2, PT, |R13|, 1.175494350822287508e-38, PT ;  /* 0x008000000d00780b */ /* 0x000fe20003f4e200 */
[----:B------:R-:W-:Y:S01]  /*3f10*/  IMAD.MOV.U32 R96, RZ, RZ, -0x800000 ;  /* 0xff800000ff607424 */ /* 0x000fe200078e00ff */
[----:B--2---:R-:W-:Y:S01]  /*3f20*/  FSEL R10, R6, R13, P0 ;  /* 0x0000000d060a7208 */ /* 0x004fe20000000000 */
[----:B---3--:R-:W-:Y:S01]  /*3f30*/  FMUL R7, R7, R16 ;  /* 0x0000001007077220 */ /* 0x008fe20000400000 */
[----:B------:R-:W-:Y:S01]  /*3f40*/  BAR.SYNC.DEFER_BLOCKING 0x0 ;  /* 0x0000000000007b1d */ /* 0x000fe20000010000 */
[----:B------:R-:W-:Y:S01]  /*3f50*/  MOV R63, 0xff800000 ;  /* 0xff800000003f7802 */ /* 0x000fe20000000f00 */
[----:B------:R-:W-:Y:S01]  /*3f60*/  IMAD.MOV.U32 R99, RZ, RZ, -0x800000 ;  /* 0xff800000ff637424 */ /* 0x000fe200078e00ff */
[----:B------:R-:W-:Y:S01]  /*3f70*/  UIADD3.X UR5, URZ, UR5, URZ, UP0, !UPT ;  /* 0x000000053f057290 */ /* 0x000fe200087fe43f */
[----:B------:R-:W-:Y:S01]  /*3f80*/  FSEL R7, R7, RZ, P1 ;  /* 0x000000ff07077208 */ /* 0x000fe20000800000 */
[----:B------:R-:W-:Y:S01]  /*3f90*/  IMAD.MOV.U32 R73, RZ, RZ, -0x800000 ;  /* 0xff800000ff497424 */ /* 0x000fe200078e00ff */
[----:B-1----:R-:W-:Y:S01]  /*3fa0*/  FADD R8, -R107, R8 ;  /* 0x000000086b087221 */ /* 0x002fe20000000100 */
[----:B------:R-:W-:Y:S01]  /*3fb0*/  @P0 FMUL R12, R12, 0.25 ;  /* 0x3e8000000c0c0820 */ /* 0x000fe20000400000 */
[----:B------:R-:W-:Y:S01]  /*3fc0*/  FSETP.NEU.AND P1, PT, R13, RZ, PT ;  /* 0x000000ff0d00720b */ /* 0x000fe20003f2d000 */
[----:B------:R-:W-:Y:S01]  /*3fd0*/  @!P2 FMUL R10, R10, 16777216 ;  /* 0x4b8000000a0aa820 */ /* 0x000fe20000400000 */
[C---:B------:R-:W-:Y:S01]  /*3fe0*/  FMUL R6, R8.reuse, R8 ;  /* 0x0000000808067220 */ /* 0x040fe20000400000 */
[----:B------:R-:W-:Y:S01]  /*3ff0*/  FFMA R8, R8, R7, R107 ;  /* 0x0000000708087223 */ /* 0x000fe2000000006b */
[----:B------:R-:W-:Y:S01]  /*4000*/  @!P2 FMUL R12, R12, 16777216 ;  /* 0x4b8000000c0ca820 */ /* 0x000fe20000400000 */
[----:B------:R-:W-:Y:S01]  /*4010*/  IMAD.MOV.U32 R81, RZ, RZ, -0x800000 ;  /* 0xff800000ff517424 */ /* 0x000fe200078e00ff */
[----:B0-----:R-:W-:Y:S01]  /*4020*/  FADD R0, R0, R5 ;  /* 0x0000000500007221 */ /* 0x001fe20000000000 */
[----:B------:R-:W-:Y:S01]  /*4030*/  FMUL R6, R9, R6 ;  /* 0x0000000609067220 */ /* 0x000fe20000400000 */
[----:B------:R-:W0:Y:S01]  /*4040*/  SHFL.BFLY PT, R5, R8, 0x8, 0x1f ;  /* 0x0d001f0008057f89 */ /* 0x000e2200000e0000 */
[----:B------:R1:W2:Y:S01]  /*4050*/  MUFU.RCP R9, R10 ;  /* 0x0000000a00097308 */ /* 0x0002a20000001000 */
[----:B------:R-:W-:Y:S01]  /*4060*/  IMAD.MOV.U32 R75, RZ, RZ, -0x800000 ;  /* 0xff800000ff4b7424 */ /* 0x000fe200078e00ff */
[----:B------:R-:W-:Y:S01]  /*4070*/  FFMA R0, R7, R6, R0 ;  /* 0x0000000607007223 */ /* 0x000fe20000000000 */
[----:B----4-:R-:W-:Y:S01]  /*4080*/  FADD R15, R13, R14 ;  /* 0x0000000e0d0f7221 */ /* 0x010fe20000000000 */
[----:B------:R-:W-:Y:S01]  /*4090*/  IMAD.MOV.U32 R83, RZ, RZ, -0x800000 ;  /* 0xff800000ff537424 */ /* 0x000fe200078e00ff */
[----:B------:R-:W-:Y:S01]  /*40a0*/  UPLOP3.LUT UP0, UPT, UPT, UPT, UPT, 0x80, 0x0 ;  /* 0x000000000000789c */ /* 0x000fe20003f0f070 */
[----:B------:R-:W-:Y:S01]  /*40b0*/  IMAD.MOV.U32 R87, RZ, RZ, -0x800000 ;  /* 0xff800000ff577424 */ /* 0x000fe200078e00ff */
[----:B------:R-:W3:Y:S01]  /*40c0*/  SHFL.BFLY PT, R7, R0, 0x8, 0x1f ;  /* 0x0d001f0000077f89 */ /* 0x000ee200000e0000 */
[C---:B------:R-:W-:Y:S01]  /*40d0*/  FSETP.GEU.AND P2, PT, |R15|.reuse, 1.175494350822287508e-38, PT ;  /* 0x008000000f00780b */ /* 0x040fe20003f4e200 */
[----:B------:R-:W-:Y:S01]  /*40e0*/  IMAD.MOV.U32 R95, RZ, RZ, -0x800000 ;  /* 0xff800000ff5f7424 */ /* 0x000fe200078e00ff */
[----:B------:R-:W-:Y:S01]  /*40f0*/  FSETP.GT.AND P0, PT, |R15|, 8.50705917302346158658e+37, PT ;  /* 0x7e8000000f00780b */ /* 0x000fe20003f04200 */
[----:B-1----:R-:W1:Y:S01]  /*4100*/  SHFL.BFLY PT, R10, R15, 0x2, 0x1f ;  /* 0x0c401f000f0a7f89 */ /* 0x002e6200000e0000 */
[----:B------:R-:W-:-:S02]  /*4110*/  IMAD.MOV.U32 R88, RZ, RZ, -0x800000 ;  /* 0xff800000ff587424 */ /* 0x000fc400078e00ff */
[----:B------:R-:W-:Y:S01]  /*4120*/  IMAD.MOV.U32 R84, RZ, RZ, -0x800000 ;  /* 0xff800000ff547424 */ /* 0x000fe200078e00ff */
[----:B--2---:R-:W-:Y:S01]  /*4130*/  FMUL R9, R9, R12 ;  /* 0x0000000c09097220 */ /* 0x004fe20000400000 */
[----:B------:R-:W-:Y:S01]  /*4140*/  FMUL R12, R15, 0.25 ;  /* 0x3e8000000f0c7820 */ /* 0x000fe20000400000 */
[----:B------:R-:W-:Y:S02]  /*4150*/  IMAD.MOV.U32 R77, RZ, RZ, -0x800000 ;  /* 0xff800000ff4d7424 */ /* 0x000fe400078e00ff */
[----:B------:R-:W-:Y:S01]  /*4160*/  IMAD.MOV.U32 R65, RZ, RZ, 0x7f800000 ;  /* 0x7f800000ff417424 */ /* 0x000fe200078e00ff */
[----:B------:R-:W-:Y:S01]  /*4170*/  FSEL R9, R9, RZ, P1 ;  /* 0x000000ff09097208 */ /* 0x000fe20000800000 */
[----:B------:R-:W-:Y:S01]  /*4180*/  IMAD.MOV.U32 R62, RZ, RZ, 0x7f800000 ;  /* 0x7f800000ff3e7424 */ /* 0x000fe200078e00ff */
[----:B0-----:R-:W-:Y:S01]  /*4190*/  FADD R5, -R8, R5 ;  /* 0x0000000508057221 */ /* 0x001fe20000000100 */
[----:B------:R-:W-:Y:S01]  /*41a0*/  FSEL R12, R12, R15, P0 ;  /* 0x0000000f0c0c7208 */ /* 0x000fe20000000000 */
[----:B------:R-:W-:Y:S01]  /*41b0*/  @P0 FMUL R14, R14, 0.25 ;  /* 0x3e8000000e0e0820 */ /* 0x000fe20000400000 */
[----:B------:R-:W-:Y:S01]  /*41c0*/  FSETP.NEU.AND P1, PT, R15, RZ, PT ;  /* 0x000000ff0f00720b */ /* 0x000fe20003f2d000 */
[C---:B------:R-:W-:Y:S01]  /*41d0*/  FMUL R6, R5.reuse, R5 ;  /* 0x0000000505067220 */ /* 0x040fe20000400000 */
[----:B------:R-:W-:Y:S01]  /*41e0*/  FFMA R5, R5, R9, R8 ;  /* 0x0000000905057223 */ /* 0x000fe20000000008 */
[----:B------:R-:W-:Y:S01]  /*41f0*/  @!P2 FMUL R12, R12, 16777216 ;  /* 0x4b8000000c0ca820 */ /* 0x000fe20000400000 */
[----:B------:R-:W-:Y:S01]  /*4200*/  @!P2 FMUL R14, R14, 16777216 ;  /* 0x4b8000000e0ea820 */ /* 0x000fe20000400000 */
[----:B------:R-:W-:Y:S01]  /*4210*/  FMUL R6, R11, R6 ;  /* 0x000000060b067220 */ /* 0x000fe20000400000 */
[----:B---3--:R-:W-:Y:S01]  /*4220*/  FADD R0, R0, R7 ;  /* 0x0000000700007221 */ /* 0x008fe20000000000 */
[----:B------:R-:W-:Y:S01]  /*4230*/  IMAD.MOV.U32 R86, RZ, RZ, 0x7f800000 ;  /* 0x7f800000ff567424 */ /* 0x000fe200078e00ff */
[----:B-1----:R-:W-:-:S02]  /*4240*/  FADD R11, R15, R10 ;  /* 0x0000000a0f0b7221 */ /* 0x002fc40000000000 */
[----:B------:R-:W-:Y:S01]  /*4250*/  FFMA R0, R9, R6, R0 ;  /* 0x0000000609007223 */ /* 0x000fe20000000000 */
[----:B------:R-:W-:Y:S01]  /*4260*/  IMAD.MOV.U32 R97, RZ, RZ, 0x7f800000 ;  /* 0x7f800000ff617424 */ /* 0x000fe200078e00ff */
[----:B------:R-:W0:Y:S01]  /*4270*/  SHFL.BFLY PT, R6, R5, 0x4, 0x1f ;  /* 0x0c801f0005067f89 */ /* 0x000e2200000e0000 */
[----:B------:R1:W2:Y:S01]  /*4280*/  MUFU.RCP R9, R12 ;  /* 0x0000000c00097308 */ /* 0x0002a20000001000 */
[C---:B------:R-:W-:Y:S01]  /*4290*/  FSETP.GEU.AND P2, PT, |R11|.reuse, 1.175494350822287508e-38, PT ;  /* 0x008000000b00780b */ /* 0x040fe20003f4e200 */
[C---:B------:R-:W-:Y:S01]  /*42a0*/  FMUL R8, R11.reuse, 0.25 ;  /* 0x3e8000000b087820 */ /* 0x040fe20000400000 */
[----:B------:R-:W3:Y:S01]  /*42b0*/  SHFL.BFLY PT, R7, R0, 0x4, 0x1f ;  /* 0x0c801f0000077f89 */ /* 0x000ee200000e0000 */
[----:B------:R-:W-:Y:S01]  /*42c0*/  FSETP.GT.AND P0, PT, |R11|, 8.50705917302346158658e+37, PT ;  /* 0x7e8000000b00780b */ /* 0x000fe20003f04200 */
[----:B------:R-:W-:Y:S02]  /*42d0*/  IMAD.MOV.U32 R92, RZ, RZ, 0x7f800000 ;  /* 0x7f800000ff5c7424 */ /* 0x000fe400078e00ff */
[----:B------:R-:W-:Y:S01]  /*42e0*/  IMAD.MOV.U32 R80, RZ, RZ, 0x7f800000 ;  /* 0x7f800000ff507424 */ /* 0x000fe200078e00ff */
[----:B-1----:R-:W-:Y:S01]  /*42f0*/  FSEL R12, R8, R11, P0 ;  /* 0x0000000b080c7208 */ /* 0x002fe20000000000 */
[----:B------:R-:W-:-:S02]  /*4300*/  IMAD.MOV.U32 R94, RZ, RZ, 0x7f800000 ;  /* 0x7f800000ff5e7424 */ /* 0x000fc400078e00ff */
[----:B------:R-:W-:-:S03]  /*4310*/  IMAD.MOV.U32 R74, RZ, RZ, 0x7f800000 ;  /* 0x7f800000ff4a7424 */ /* 0x000fc600078e00ff */
[----:B------:R-:W-:Y:S01]  /*4320*/  @!P2 FMUL R12, R12, 16777216 ;  /* 0x4b8000000c0ca820 */ /* 0x000fe20000400000 */
[----:B------:R-:W-:Y:S01]  /*4330*/  IMAD.MOV.U32 R91, RZ, RZ, 0x7f800000 ;  /* 0x7f800000ff5b7424 */ /* 0x000fe200078e00ff */
[----:B--2---:R-:W-:Y:S01]  /*4340*/  FMUL R9, R9, R14 ;  /* 0x0000000e09097220 */ /* 0x004fe20000400000 */
[----:B------:R-:W-:Y:S01]  /*4350*/  @P0 FMUL R10, R10, 0.25 ;  /* 0x3e8000000a0a0820 */ /* 0x000fe20000400000 */
[----:B------:R-:W1:Y:S01]  /*4360*/  SHFL.BFLY PT, R14, R11, 0x1, 0x1f ;  /* 0x0c201f000b0e7f89 */ /* 0x000e6200000e0000 */
[----:B------:R-:W-:Y:S01]  /*4370*/  FSETP.NEU.AND P0, PT, R11, RZ, PT ;  /* 0x000000ff0b00720b */ /* 0x000fe20003f0d000 */
[----:B------:R-:W-:Y:S01]  /*4380*/  IMAD.MOV.U32 R82, RZ, RZ, 0x7f800000 ;  /* 0x7f800000ff527424 */ /* 0x000fe200078e00ff */
[----:B------:R-:W-:Y:S01]  /*4390*/  FSEL R9, R9, RZ, P1 ;  /* 0x000000ff09097208 */ /* 0x000fe20000800000 */
[----:B------:R-:W-:Y:S01]  /*43a0*/  @!P2 FMUL R10, R10, 16777216 ;  /* 0x4b8000000a0aa820 */ /* 0x000fe20000400000 */
[----:B0-----:R-:W-:Y:S01]  /*43b0*/  FADD R6, -R5, R6 ;  /* 0x0000000605067221 */ /* 0x001fe20000000100 */
[----:B------:R-:W-:-:S02]  /*43c0*/  IMAD.MOV.U32 R90, RZ, RZ, 0x7f800000 ;  /* 0x7f800000ff5a7424 */ /* 0x000fc400078e00ff */
[----:B------:R-:W-:Y:S01]  /*43d0*/  IMAD.MOV.U32 R98, RZ, RZ, 0x7f800000 ;  /* 0x7f800000ff627424 */ /* 0x000fe200078e00ff */
[C---:B------:R-:W-:Y:S01]  /*43e0*/  FFMA R5, R6.reuse, R9, R5 ;  /* 0x0000000906057223 */ /* 0x040fe20000000005 */
[----:B------:R-:W-:Y:S01]  /*43f0*/  FMUL R6, R6, R6 ;  /* 0x0000000606067220 */ /* 0x000fe20000400000 */
[----:B---3--:R-:W-:Y:S01]  /*4400*/  FADD R0, R0, R7 ;  /* 0x0000000700007221 */ /* 0x008fe20000000000 */
[----:B------:R-:W-:Y:S02]  /*4410*/  IMAD.MOV.U32 R89, RZ, RZ, 0x7f800000 ;  /* 0x7f800000ff597424 */ /* 0x000fe400078e00ff */
[----:B------:R-:W-:Y:S01]  /*4420*/  FMUL R6, R13, R6 ;  /* 0x000000060d067220 */ /* 0x000fe20000400000 */
[----:B------:R-:W0:Y:S01]  /*4430*/  SHFL.BFLY PT, R8, R5, 0x2, 0x1f ;  /* 0x0c401f0005087f89 */ /* 0x000e2200000e0000 */
[----:B------:R-:W2:Y:S01]  /*4440*/  MUFU.RCP R13, R12 ;  /* 0x0000000c000d7308 */ /* 0x000ea20000001000 */
[----:B------:R-:W-:Y:S01]  /*4450*/  IMAD.MOV.U32 R101, RZ, RZ, 0x7f800000 ;  /* 0x7f800000ff657424 */ /* 0x000fe200078e00ff */
[----:B------:R-:W-:-:S05]  /*4460*/  FFMA R0, R9, R6, R0 ;  /* 0x0000000609007223 */ /* 0x000fca0000000000 */
[----:B------:R-:W3:Y:S01]  /*4470*/  SHFL.BFLY PT, R7, R0, 0x2, 0x1f ;  /* 0x0c401f0000077f89 */ /* 0x000ee200000e0000 */
[----:B-1----:R-:W-:-:S04]  /*4480*/  FADD R17, R11, R14 ;  /* 0x0000000e0b117221 */ /* 0x002fc80000000000 */
[C---:B------:R-:W-:Y:S01]  /*4490*/  FMUL R6, R17.reuse, 0.25 ;  /* 0x3e80000011067820 */ /* 0x040fe20000400000 */
[----:B------:R-:W-:Y:S01]  /*44a0*/  FSETP.GEU.AND P1, PT, |R17|, 1.175494350822287508e-38, PT ;  /* 0x008000001100780b */ /* 0x000fe20003f2e200 */
[----:B------:R-:W-:Y:S01]  /*44b0*/  @!P3 STS [R70+0x20], R17 ;  /* 0x000020114600b388 */ /* 0x000fe20000000800 */
[----:B--2---:R-:W-:-:S05]  /*44c0*/  FMUL R13, R13, R10 ;  /* 0x0000000a0d0d7220 */ /* 0x004fca0000400000 */
[----:B------:R-:W-:Y:S01]  /*44d0*/  FSEL R13, R13, RZ, P0 ;  /* 0x000000ff0d0d7208 */ /* 0x000fe20000000000 */
[----:B0-----:R-:W-:Y:S01]  /*44e0*/  FADD R8, -R5, R8 ;  /* 0x0000000805087221 */ /* 0x001fe20000000100 */
[----:B------:R-:W-:-:S03]  /*44f0*/  FSETP.GT.AND P0, PT, |R17|, 8.50705917302346158658e+37, PT ;  /* 0x7e8000001100780b */ /* 0x000fc60003f04200 */
[C---:B------:R-:W-:Y:S01]  /*4500*/  FFMA R5, R8.reuse, R13, R5 ;  /* 0x0000000d08057223 */ /* 0x040fe20000000005 */
[----:B------:R-:W-:Y:S01]  /*4510*/  FMUL R8, R8, R8 ;  /* 0x0000000808087220 */ /* 0x000fe20000400000 */
[----:B------:R-:W-:Y:S01]  /*4520*/  FSEL R9, R6, R17, P0 ;  /* 0x0000001106097208 */ /* 0x000fe20000000000 */
[----:B---3--:R-:W-:Y:S02]  /*4530*/  FADD R0, R0, R7 ;  /* 0x0000000700007221 */ /* 0x008fe40000000000 */
[----:B------:R-:W-:Y:S01]  /*4540*/  FMUL R8, R15, R8 ;  /* 0x000000080f087220 */ /* 0x000fe20000400000 */
[----:B------:R-:W0:Y:S01]  /*4550*/  SHFL.BFLY PT, R6, R5, 0x1, 0x1f ;  /* 0x0c201f0005067f89 */ /* 0x000e2200000e0000 */
[----:B------:R-:W-:Y:S02]  /*4560*/  @!P1 FMUL R9, R9, 16777216 ;  /* 0x4b80000009099820 */ /* 0x000fe40000400000 */
[----:B------:R-:W-:Y:S01]  /*4570*/  FFMA R0, R13, R8, R0 ;  /* 0x000000080d007223 */ /* 0x000fe20000000000 */
[----:B------:R-:W-:Y:S01]  /*4580*/  @P0 FMUL R14, R14, 0.25 ;  /* 0x3e8000000e0e0820 */ /* 0x000fe20000400000 */
[----:B------:R-:W-:-:S02]  /*4590*/  FSETP.NEU.AND P0, PT, R17, RZ, PT ;  /* 0x000000ff1100720b */ /* 0x000fc40003f0d000 */
[----:B------:R-:W1:Y:S01]  /*45a0*/  MUFU.RCP R9, R9 ;  /* 0x0000000900097308 */ /* 0x000e620000001000 */
[----:B------:R-:W2:Y:S01]  /*45b0*/  SHFL.BFLY PT, R7, R0, 0x1, 0x1f ;  /* 0x0c201f0000077f89 */ /* 0x000ea200000e0000 */
[----:B------:R-:W-:-:S04]  /*45c0*/  @!P1 FMUL R14, R14, 16777216 ;  /* 0x4b8000000e0e9820 */ /* 0x000fc80000400000 */
[----:B-1----:R-:W-:Y:S01]  /*45d0*/  FMUL R14, R9, R14 ;  /* 0x0000000e090e7220 */ /* 0x002fe20000400000 */
[----:B0-----:R-:W-:-:S04]  /*45e0*/  FADD R6, -R5, R6 ;  /* 0x0000000605067221 */ /* 0x001fc80000000100 */
[----:B------:R-:W-:Y:S01]  /*45f0*/  FMUL R8, R6, R6 ;  /* 0x0000000606087220 */ /* 0x000fe20000400000 */
[----:B------:R-:W-:Y:S01]  /*4600*/  FSEL R14, R14, RZ, P0 ;  /* 0x000000ff0e0e7208 */ /* 0x000fe20000000000 */
[----:B--2---:R-:W-:Y:S02]  /*4610*/  FADD R7, R0, R7 ;  /* 0x0000000700077221 */ /* 0x004fe40000000000 */
[----:B------:R-:W-:Y:S02]  /*4620*/  FMUL R8, R11, R8 ;  /* 0x000000080b087220 */ /* 0x000fe40000400000 */
[----:B------:R-:W-:Y:S02]  /*4630*/  FFMA R9, R6, R14, R5 ;  /* 0x0000000e06097223 */ /* 0x000fe40000000005 */
[----:B------:R-:W-:-:S03]  /*4640*/  FFMA R13, R14, R8, R7 ;  /* 0x000000080e0d7223 */ /* 0x000fc60000000007 */
[----:B------:R-:W-:Y:S04]  /*4650*/  @!P3 STS [R70], R9 ;  /* 0x000000094600b388 */ /* 0x000fe80000000800 */
[----:B------:R-:W-:Y:S04]  /*4660*/  @!P3 STS [R70+0x10], R13 ;  /* 0x0000100d4600b388 */ /* 0x000fe80000000800 */
[----:B------:R-:W-:Y:S06]  /*4670*/  BAR.SYNC.DEFER_BLOCKING 0x0 ;  /* 0x0000000000007b1d */ /* 0x000fec0000010000 */
[----:B------:R-:W0:Y:S04]  /*4680*/  @!P4 LDS R4, [R69.X4+0x20] ;  /* 0x000020004504c984 */ /* 0x000e280000004800 */
[----:B------:R-:W1:Y:S04]  /*4690*/  @!P4 LDS R3, [R69.X4] ;  /* 0x000000004503c984 */ /* 0x000e680000004800 */
[----:B------:R-:W-:Y:S04]  /*46a0*/  @!P4 LDS R2, [R69.X4+0x10] ;  /* 0x000010004502c984 */ /* 0x000fe80000004800 */
[----:B0-----:R-:W0:Y:S04]  /*46b0*/  SHFL.BFLY PT, R7, R4, 0x2, 0x1f ;  /* 0x0c401f0004077f89 */ /* 0x001e2800000e0000 */
[----:B-1----:R-:W1:Y:S01]  /*46c0*/  SHFL.BFLY PT, R0, R3, 0x2, 0x1f ;  /* 0x0c401f0003007f89 */ /* 0x002e6200000e0000 */
[----:B0-----:R-:W-:-:S04]  /*46d0*/  FADD R6, R4, R7 ;  /* 0x0000000704067221 */ /* 0x001fc80000000000 */
[C---:B------:R-:W-:Y:S01]  /*46e0*/  FMUL R5, R6.reuse, 0.25 ;  /* 0x3e80000006057820 */ /* 0x040fe20000400000 */
[C---:B------:R-:W-:Y:S01]  /*46f0*/  FSETP.GEU.AND P1, PT, |R6|.reuse, 1.175494350822287508e-38, PT ;  /* 0x008000000600780b */ /* 0x040fe20003f2e200 */
[----:B------:R-:W0:Y:S01]  /*4700*/  SHFL.BFLY PT, R11, R6, 0x1, 0x1f ;  /* 0x0c201f00060b7f89 */ /* 0x000e2200000e0000 */
[----:B------:R-:W-:Y:S01]  /*4710*/  FSETP.GT.AND P0, PT, |R6|, 8.50705917302346158658e+37, PT ;  /* 0x7e8000000600780b */ /* 0x000fe20003f04200 */
[----:B-1----:R-:W-:-:S03]  /*4720*/  FADD R0, -R3, R0 ;  /* 0x0000000003007221 */ /* 0x002fc60000000100 */
[----:B------:R-:W-:Y:S01]  /*4730*/  FSEL R8, R5, R6, P0 ;  /* 0x0000000605087208 */ /* 0x000fe20000000000 */
[----:B------:R-:W-:Y:S01]  /*4740*/  FMUL R9, R0, R0 ;  /* 0x0000000000097220 */ /* 0x000fe20000400000 */
[----:B------:R-:W1:Y:S03]  /*4750*/  SHFL.BFLY PT, R5, R2, 0x2, 0x1f ;  /* 0x0c401f0002057f89 */ /* 0x000e6600000e0000 */
[----:B------:R-:W-:Y:S02]  /*4760*/  FMUL R9, R4, R9 ;  /* 0x0000000904097220 */ /* 0x000fe40000400000 */
[----:B------:R-:W-:Y:S02]  /*4770*/  @!P1 FMUL R8, R8, 16777216 ;  /* 0x4b80000008089820 */ /* 0x000fe40000400000 */
[----:B------:R-:W-:Y:S01]  /*4780*/  @P0 FMUL R7, R7, 0.25 ;  /* 0x3e80000007070820 */ /* 0x000fe20000400000 */
[----:B------:R-:W-:-:S03]  /*4790*/  FSETP.NEU.AND P0, PT, R6, RZ, PT ;  /* 0x000000ff0600720b */ /* 0x000fc60003f0d000 */
[----:B------:R-:W2:Y:S01]  /*47a0*/  MUFU.RCP R8, R8 ;  /* 0x0000000800087308 */ /* 0x000ea20000001000 */
[----:B------:R-:W-:Y:S01]  /*47b0*/  @!P1 FMUL R7, R7, 16777216 ;  /* 0x4b80000007079820 */ /* 0x000fe20000400000 */
[----:B0-----:R-:W-:-:S04]  /*47c0*/  FADD R10, R6, R11 ;  /* 0x0000000b060a7221 */ /* 0x001fc80000000000 */
[C---:B------:R-:W-:Y:S01]  /*47d0*/  FMUL R13, R10.reuse, 0.25 ;  /* 0x3e8000000a0d7820 */ /* 0x040fe20000400000 */
[----:B------:R-:W-:Y:S01]  /*47e0*/  FSETP.GEU.AND P1, PT, |R10|, 1.175494350822287508e-38, PT ;  /* 0x008000000a00780b */ /* 0x000fe20003f2e200 */
[----:B-1----:R-:W-:Y:S01]  /*47f0*/  FADD R2, R2, R5 ;  /* 0x0000000502027221 */ /* 0x002fe20000000000 */
[----:B--2---:R-:W-:-:S05]  /*4800*/  FMUL R7, R8, R7 ;  /* 0x0000000708077220 */ /* 0x004fca0000400000 */
[----:B------:R-:W-:Y:S02]  /*4810*/  FSEL R7, R7, RZ, P0 ;  /* 0x000000ff07077208 */ /* 0x000fe40000000000 */
[----:B------:R-:W-:-:S03]  /*4820*/  FSETP.GT.AND P0, PT, |R10|, 8.50705917302346158658e+37, PT ;  /* 0x7e8000000a00780b */ /* 0x000fc60003f04200 */
[----:B------:R-:W-:Y:S01]  /*4830*/  FFMA R0, R0, R7, R3 ;  /* 0x0000000700007223 */ /* 0x000fe20000000003 */
[----:B------:R-:W-:Y:S01]  /*4840*/  FSEL R13, R13, R10, P0 ;  /* 0x0000000a0d0d7208 */ /* 0x000fe20000000000 */
[----:B------:R-:W-:-:S03]  /*4850*/  FFMA R2, R7, R9, R2 ;  /* 0x0000000907027223 */ /* 0x000fc60000000002 */
[----:B------:R-:W0:Y:S01]  /*4860*/  SHFL.BFLY PT, R3, R0, 0x1, 0x1f ;  /* 0x0c201f0000037f89 */ /* 0x000e2200000e0000 */
[----:B------:R-:W-:-:S03]  /*4870*/  @!P1 FMUL R13, R13, 16777216 ;  /* 0x4b8000000d0d9820 */ /* 0x000fc60000400000 */
[----:B------:R-:W1:Y:S01]  /*4880*/  SHFL.BFLY PT, R5, R2, 0x1, 0x1f ;  /* 0x0c201f0002057f89 */ /* 0x000e6200000e0000 */
[----:B------:R-:W2:Y:S01]  /*4890*/  MUFU.RCP R4, R13 ;  /* 0x0000000d00047308 */ /* 0x000ea20000001000 */
[----:B------:R-:W-:Y:S01]  /*48a0*/  @P0 FMUL R11, R11, 0.25 ;  /* 0x3e8000000b0b0820 */ /* 0x000fe20000400000 */
[----:B------:R-:W-:-:S03]  /*48b0*/  LOP3.LUT P0, RZ, R69, 0x3, RZ, 0xc0, !PT ;  /* 0x0000000345ff7812 */ /* 0x000fc6000780c0ff */
[----:B------:R-:W-:Y:S01]  /*48c0*/  @!P1 FMUL R11, R11, 16777216 ;  /* 0x4b8000000b0b9820 */ /* 0x000fe20000400000 */
[----:B------:R-:W-:Y:S02]  /*48d0*/  FSETP.NEU.AND P1, PT, R10, RZ, PT ;  /* 0x000000ff0a00720b */ /* 0x000fe40003f2d000 */
[----:B------:R-:W-:Y:S01]  /*48e0*/  ISETP.LT.AND P0, PT, R69, 0x4, !P0 ;  /* 0x000000044500780c */ /* 0x000fe20004701270 */
[----:B--2---:R-:W-:Y:S01]  /*48f0*/  FMUL R4, R4, R11 ;  /* 0x0000000b04047220 */ /* 0x004fe20000400000 */
[----:B0-----:R-:W-:-:S04]  /*4900*/  FADD R3, -R0, R3 ;  /* 0x0000000300037221 */ /* 0x001fc80000000100 */
[----:B------:R-:W-:-:S07]  /*4910*/  FSEL R4, R4, RZ, P1 ;  /* 0x000000ff04047208 */ /* 0x000fce0000800000 */
[----:B------:R-:W-:Y:S01]  /*4920*/  @P0 STS [R69.X4+0x20], R10 ;  /* 0x0000200a45000388 */ /* 0x000fe20000004800 */
[C---:B------:R-:W-:Y:S01]  /*4930*/  FMUL R7, R3.reuse, R3 ;  /* 0x0000000303077220 */ /* 0x040fe20000400000 */
[----:B-1----:R-:W-:Y:S01]  /*4940*/  FADD R5, R2, R5 ;  /* 0x0000000502057221 */ /* 0x002fe20000000000 */
[----:B------:R-:W-:Y:S02]  /*4950*/  FFMA R0, R3, R4, R0 ;  /* 0x0000000403007223 */ /* 0x000fe40000000000 */
[----:B------:R-:W-:Y:S01]  /*4960*/  FMUL R7, R6, R7 ;  /* 0x0000000706077220 */ /* 0x000fe20000400000 */
[----:B------:R-:W-:-:S03]  /*4970*/  IMAD.MOV.U32 R3, RZ, RZ, 0x39aaaaab ;  /* 0x39aaaaabff037424 */ /* 0x000fc600078e00ff */
[----:B------:R-:W-:Y:S01]  /*4980*/  FFMA R4, R4, R7, R5 ;  /* 0x0000000704047223 */ /* 0x000fe20000000005 */
[----:B------:R0:W-:Y:S04]  /*4990*/  @P0 STS [R69.X4], R0 ;  /* 0x0000000045000388 */ /* 0x0001e80000004800 */
[----:B------:R-:W-:Y:S04]  /*49a0*/  @P0 STS [R69.X4+0x10], R4 ;  /* 0x0000100445000388 */ /* 0x000fe80000004800 */
[----:B------:R-:W-:Y:S01]  /*49b0*/  BAR.SYNC.DEFER_BLOCKING 0x0 ;  /* 0x0000000000007b1d */ /* 0x000fe20000010000 */
[----:B0-----:R-:W-:-:S05]  /*49c0*/  IMAD.MOV.U32 R0, RZ, RZ, -0x800000 ;  /* 0xff800000ff007424 */ /* 0x001fca00078e00ff */
[----:B------:R-:W0:Y:S04]  /*49d0*/  LDS R2, [0x10] ;  /* 0x00001000ff027984 */ /* 0x000e280000000800 */
[----:B------:R-:W1:Y:S01]  /*49e0*/  LDS R71, [RZ] ;  /* 0x00000000ff477984 */ /* 0x000e620000000800 */
[----:B0-----:R-:W-:-:S04]  /*49f0*/  FFMA R2, R2, R3, 9.9999999747524270788e-07 ;  /* 0x358637bd02027423 */ /* 0x001fc80000000003 */
[----:B-1----:R0:W2:Y:S03]  /*4a00*/  MUFU.RSQ R85, R2 ;  /* 0x0000000200557308 */ /* 0x0020a60000001400 */
.L_x_4:
[----:B------:R-:W-:Y:S01]  /*4a10*/  LOP3.LUT R17, R93, R116, RZ, 0xfc, !PT ;  /* 0x000000745d117212 */ /* 0x000fe200078efcff */
[----:B------:R-:W-:Y:S01]  /*4a20*/  UIMAD UR13, UR12, 0xc00, URZ ;  /* 0x00000c000c0d78a4 */ /* 0x000fe2000f8e023f */
[----:B------:R-:W-:Y:S01]  /*4a30*/  PLOP3.LUT P2, PT, PT, PT, UP1, 0x40, 0x0 ;  /* 0x000000000000781c */ /* 0x000fe20003f4e818 */
[----:B------:R-:W-:Y:S01]  /*4a40*/  IMAD.MOV.U32 R79, RZ, RZ, 0x2 ;  /* 0x00000002ff4f7424 */ /* 0x000fe200078e00ff */
[C---:B------:R-:W-:Y:S01]  /*4a50*/  ISETP.LT.U32.AND P1, PT, R17.reuse, 0xc00, PT ;  /* 0x00000c001100780c */ /* 0x040fe20003f21070 */
[----:B------:R-:W-:Y:S01]  /*4a60*/  CS2R R4, SRZ ;  /* 0x0000000000047805 */ /* 0x000fe2000001ff00 */
[C---:B------:R-:W-:Y:S01]  /*4a70*/  LEA R26, P5, R17.reuse, c[0x0][0x170], 0x1 ;  /* 0x00005c00111a7a11 */ /* 0x040fe200078a08ff */
[----:B------:R-:W-:Y:S01]  /*4a80*/  CS2R R6, SRZ ;  /* 0x0000000000067805 */ /* 0x000fe2000001ff00 */
[----:B------:R-:W-:Y:S01]  /*4a90*/  ISETP.LT.U32.AND.EX P1, PT, R72, RZ, P2, P1 ;  /* 0x000000ff4800720c */ /* 0x000fe20001721110 */
[----:B------:R-:W-:Y:S01]  /*4aa0*/  CS2R R12, SRZ ;  /* 0x00000000000c7805 */ /* 0x000fe2000001ff00 */
[C---:B------:R-:W-:Y:S01]  /*4ab0*/  ISETP.GE.U32.AND P2, PT, R17.reuse, 0xc00, PT ;  /* 0x00000c001100780c */ /* 0x040fe20003f46070 */
[----:B------:R-:W-:Y:S01]  /*4ac0*/  CS2R R8, SRZ ;  /* 0x0000000000087805 */ /* 0x000fe2000001ff00 */
[----:B0-----:R-:W-:-:S02]  /*4ad0*/  IADD3 R2, R17, UR13, RZ ;  /* 0x0000000d11027c10 */ /* 0x001fc4000fffe0ff */
[----:B------:R-:W-:Y:S01]  /*4ae0*/  ISETP.GE.U32.AND.EX P2, PT, R72, RZ, PT, P2 ;  /* 0x000000ff4800720c */ /* 0x000fe20003f46120 */
[----:B------:R-:W-:Y:S01]  /*4af0*/  CS2R R10, SRZ ;  /* 0x00000000000a7805 */ /* 0x000fe2000001ff00 */
[C---:B------:R-:W-:Y:S01]  /*4b00*/  LEA.HI.X R27, R17.reuse, c[0x0][0x174], R72, 0x1, P5 ;  /* 0x00005d00111b7a11 */ /* 0x040fe200028f0c48 */
[----:B------:R-:W-:Y:S01]  /*4b10*/  IMAD.WIDE R2, R2, R79, c[0x0][0x1a0] ;  /* 0x0000680002027625 */ /* 0x000fe200078e024f */
[----:B------:R-:W-:Y:S01]  /*4b20*/  LEA R24, P5, R17, c[0x0][0x168], 0x2 ;  /* 0x00005a0011187a11 */ /* 0x000fe200078a10ff */
[----:B------:R-:W-:-:S03]  /*4b30*/  CS2R R18, SRZ ;  /* 0x0000000000127805 */ /* 0x000fc6000001ff00 */
[----:B------:R-:W-:Y:S01]  /*4b40*/  LEA.HI.X R25, R17, c[0x0][0x16c], R72, 0x2, P5 ;  /* 0x00005b0011197a11 */ /* 0x000fe200028f1448 */
[----:B------:R0:W3:Y:S01]  /*4b50*/  @P1 LDG.E.EF.128 R4, [R2.64] ;  /* 0x0000000a02041981 */ /* 0x0000e2000c0e1d00 */
[----:B------:R-:W-:Y:S01]  /*4b60*/  CS2R R16, SRZ ;  /* 0x0000000000107805 */ /* 0x000fe2000001ff00 */
[----:B------:R-:W-:Y:S02]  /*4b70*/  CS2R R14, SRZ ;  /* 0x00000000000e7805 */ /* 0x000fe4000001ff00 */
[----:B------:R1:W4:Y:S01]  /*4b80*/  @!P2 LDG.E.EL.128 R8, [R26.64+0x6000] ;  /* 0x0060000a1a08a981 */ /* 0x000322000c2e1d00 */
[----:B------:R-:W-:-:S03]  /*4b90*/  CS2R R20, SRZ ;  /* 0x0000000000147805 */ /* 0x000fc6000001ff00 */
[----:B------:R1:W5:Y:S01]  /*4ba0*/  @!P2 LDG.E.EL.128 R16, [R26.64+0x4800] ;  /* 0x0048000a1a10a981 */ /* 0x000362000c2e1d00 */
[----:B------:R-:W-:-:S03]  /*4bb0*/  CS2R R22, SRZ ;  /* 0x0000000000167805 */ /* 0x000fc6000001ff00 */
[----:B------:R2:W5:Y:S04]  /*4bc0*/  @!P2 LDG.E.EL.128 R12, [R24.64+0xc000] ;  /* 0x00c0000a180ca981 */ /* 0x000568000c2e1d00 */
[----:B------:R2:W5:Y:S01]  /*4bd0*/  @!P2 LDG.E.EL.128 R20, [R24.64+0x9000] ;  /* 0x0090000a1814a981 */ /* 0x000562000c2e1d00 */
[----:B0-----:R-:W-:-:S05]  /*4be0*/  IADD3 R3, P5, R116, R93, RZ ;  /* 0x0000005d74037210 */ /* 0x001fca0007fbe0ff */
[----:B------:R-:W-:Y:S01]  /*4bf0*/  IMAD.X R44, RZ, RZ, R72, P5 ;  /* 0x000000ffff2c7224 */ /* 0x000fe200028e0648 */
[----:B------:R-:W-:Y:S01]  /*4c00*/  IADD3 R2, P5, R3, 0x3000, RZ ;  /* 0x0000300003027810 */ /* 0x000fe20007fbe0ff */
[----:B------:R-:W-:Y:S01]  /*4c10*/  IMAD.MOV.U32 R49, RZ, RZ, 0x4 ;  /* 0x00000004ff317424 */ /* 0x000fe200078e00ff */
[----:B------:R-:W-:Y:S02]  /*4c20*/  LOP3.LUT R42, R93, 0x3004, R116, 0xfe, !PT ;  /* 0x000030045d2a7812 */ /* 0x000fe400078efe74 */
[----:B------:R-:W-:Y:S01]  /*4c30*/  LEA R56, P6, R2, c[0x0][0x170], 0x1 ;  /* 0x00005c0002387a11 */ /* 0x000fe200078c08ff */
[----:B------:R-:W-:Y:S01]  /*4c40*/  IMAD.X R29, RZ, RZ, R44, P5 ;  /* 0x000000ffff1d7224 */ /* 0x000fe200028e062c */
[----:B--2---:R-:W-:Y:S01]  /*4c50*/  CS2R R24, SRZ ;  /* 0x0000000000187805 */ /* 0x004fe2000001ff00 */
[----:B-1----:R-:W-:Y:S01]  /*4c60*/  CS2R R26, SRZ ;  /* 0x00000000001a7805 */ /* 0x002fe2000001ff00 */
[----:B------:R-:W-:Y:S01]  /*4c70*/  IMAD.WIDE.U32 R42, R42, R49, c[0x0][0x168] ;  /* 0x00005a002a2a7625 */ /* 0x000fe200078e0031 */
[----:B------:R-:W-:Y:S01]  /*4c80*/  CS2R R32, SRZ ;  /* 0x0000000000207805 */ /* 0x000fe2000001ff00 */
[----:B------:R-:W-:Y:S01]  /*4c90*/  CS2R R34, SRZ ;  /* 0x0000000000227805 */ /* 0x000fe2000001ff00 */
[----:B------:R-:W-:-:S02]  /*4ca0*/  LEA.HI.X R57, R2, c[0x0][0x174], R29, 0x1, P6 ;  /* 0x00005d0002397a11 */ /* 0x000fc400030f0c1d */
[----:B------:R-:W-:Y:S01]  /*4cb0*/  LEA R40, P5, R2, c[0x0][0x168], 0x2 ;  /* 0x00005a0002287a11 */ /* 0x000fe200078a10ff */
[----:B------:R0:W2:Y:S01]  /*4cc0*/  @!P2 LDG.E.EL.128 R24, [R42.64] ;  /* 0x0000000a2a18a981 */ /* 0x0000a2000c2e1d00 */
[----:B------:R-:W-:-:S03]  /*4cd0*/  CS2R R30, SRZ ;  /* 0x00000000001e7805 */ /* 0x000fc6000001ff00 */
[----:B------:R1:W2:Y:S01]  /*4ce0*/  @!P2 LDG.E.EL.128 R32, [R56.64+0x10] ;  /* 0x0000100a3820a981 */ /* 0x0002a2000c2e1d00 */
[----:B------:R-:W-:Y:S02]  /*4cf0*/  LEA.HI.X R41, R2, c[0x0][0x16c], R29, 0x2, P5 ;  /* 0x00005b0002297a11 */ /* 0x000fe400028f141d */
[----:B------:R-:W-:Y:S01]  /*4d00*/  CS2R R28, SRZ ;  /* 0x00000000001c7805 */ /* 0x000fe2000001ff00 */
[----:B------:R-:W-:Y:S02]  /*4d10*/  LOP3.LUT R48, R93, 0x300c, R116, 0xfe, !PT ;  /* 0x0000300c5d307812 */ /* 0x000fe400078efe74 */
[C---:B------:R-:W-:Y:S01]  /*4d20*/  LEA R2, P5, R3.reuse, UR4, 0x2 ;  /* 0x0000000403027c11 */ /* 0x040fe2000f8a10ff */
[----:B------:R-:W-:Y:S01]  /*4d30*/  CS2R R36, SRZ ;  /* 0x0000000000247805 */ /* 0x000fe2000001ff00 */
[----:B------:R-:W-:Y:S01]  /*4d40*/  CS2R R38, SRZ ;  /* 0x0000000000267805 */ /* 0x000fe2000001ff00 */
[----:B------:R1:W2:Y:S01]  /*4d50*/  @!P2 LDG.E.EL.128 R28, [R40.64+0x20] ;  /* 0x0000200a281ca981 */ /* 0x0002a2000c2e1d00 */
[----:B------:R-:W-:Y:S01]  /*4d60*/  IMAD.WIDE.U32 R48, R48, R49, c[0x0][0x168] ;  /* 0x00005a0030307625 */ /* 0x000fe200078e0031 */
[----:B0-----:R-:W-:Y:S01]  /*4d70*/  CS2R R42, SRZ ;  /* 0x00000000002a7805 */ /* 0x001fe2000001ff00 */
[----:B------:R-:W-:-:S03]  /*4d80*/  LEA.HI.X R3, R3, UR5, R44, 0x2, P5 ;  /* 0x0000000503037c11 */ /* 0x000fc6000a8f142c */
[----:B------:R0:W2:Y:S01]  /*4d90*/  @!P2 LDG.E.EL.128 R36, [R48.64] ;  /* 0x0000000a3024a981 */ /* 0x0000a2000c2e1d00 */
[----:B-1----:R-:W-:-:S06]  /*4da0*/  CS2R R40, SRZ ;  /* 0x0000000000287805 */ /* 0x002fcc000001ff00 */
[----:B------:R1:W2:Y:S01]  /*4db0*/  @!P2 LDG.E.EL.128 R40, [R2.64+0x10] ;  /* 0x0000100a0228a981 */ /* 0x0002a2000c2e1d00 */
[----:B------:R-:W-:Y:S01]  /*4dc0*/  CS2R R44, SRZ ;  /* 0x00000000002c7805 */ /* 0x000fe2000001ff00 */
[----:B------:R-:W-:Y:S01]  /*4dd0*/  CS2R R46, SRZ ;  /* 0x00000000002e7805 */ /* 0x000fe2000001ff00 */
[----:B------:R-:W-:Y:S01]  /*4de0*/  LOP3.LUT R60, R93, 0x8, R116, 0xfe, !PT ;  /* 0x000000085d3c7812 */ /* 0x000fe200078efe74 */
[----:B0-----:R-:W-:-:S03]  /*4df0*/  CS2R R48, SRZ ;  /* 0x0000000000307805 */ /* 0x001fc6000001ff00 */
[----:B------:R-:W-:Y:S01]  /*4e00*/  IADD3 R60, R60, UR13, RZ ;  /* 0x0000000d3c3c7c10 */ /* 0x000fe2000fffe0ff */
[----:B------:R0:W2:Y:S01]  /*4e10*/  @!P2 LDG.E.EL.128 R44, [R56.64+-0x17f0] ;  /* 0xffe8100a382ca981 */ /* 0x0000a2000c2e1d00 */
[----:B------:R-:W-:Y:S01]  /*4e20*/  CS2R R50, SRZ ;  /* 0x0000000000327805 */ /* 0x000fe2000001ff00 */
[----:B------:R-:W-:Y:S02]  /*4e30*/  CS2R R58, SRZ ;  /* 0x00000000003a7805 */ /* 0x000fe4000001ff00 */
[----:B------:R-:W-:Y:S01]  /*4e40*/  IMAD.WIDE R60, R60, R79, c[0x0][0x1a0] ;  /* 0x000068003c3c7625 */ /* 0x000fe200078e024f */
[----:B------:R-:W-:Y:S02]  /*4e50*/  CS2R R52, SRZ ;  /* 0x0000000000347805 */ /* 0x000fe4000001ff00 */
[----:B------:R1:W2:Y:S01]  /*4e60*/  @!P2 LDG.E.EL.128 R48, [R2.64+0x30] ;  /* 0x0000300a0230a981 */ /* 0x0002a2000c2e1d00 */
[----:B0-----:R-:W-:Y:S01]  /*4e70*/  CS2R R56, SRZ ;  /* 0x0000000000387805 */ /* 0x001fe2000001ff00 */
[----:B------:R-:W-:-:S05]  /*4e80*/  CS2R R54, SRZ ;  /* 0x0000000000367805 */ /* 0x000fca000001ff00 */
[----:B------:R0:W2:Y:S04]  /*4e90*/  @P1 LDG.E.EF.128 R56, [R60.64] ;  /* 0x0000000a3c381981 */ /* 0x0000a8000c0e1d00 */
[----:B------:R1:W2:Y:S01]  /*4ea0*/  @!P2 LDG.E.EL.128 R52, [R2.64+0x20] ;  /* 0x0000200a0234a981 */ /* 0x0002a2000c2e1d00 */
[----:B------:R-:W-:-:S03]  /*4eb0*/  FSETP.NAN.AND P2, PT, R68, R68, PT ;  /* 0x000000444400720b */ /* 0x000fc60003f48000 */
[----:B------:R-:W-:Y:S01]  /*4ec0*/  BAR.SYNC.DEFER_BLOCKING 0x0 ;  /* 0x0000000000007b1d */ /* 0x000fe20000010000 */
[----:B---3--:R-:W-:Y:S02]  /*4ed0*/  PRMT R102, R4, 0x7632, R102 ;  /* 0x0000763204667816 */ /* 0x008fe40000000066 */
[----:B----4-:R-:W-:Y:S02]  /*4ee0*/  PRMT R106, R9, 0x7632, R106 ;  /* 0x00007632096a7816 */ /* 0x010fe4000000006a */
[----:B------:R-:W-:Y:S01]  /*4ef0*/  PRMT R103, R8, 0x7632, R103 ;  /* 0x0000763208677816 */ /* 0x000fe20000000067 */
[----:B------:R-:W-:Y:S01]  /*4f00*/  IMAD.U32 R104, R4, 0x10000, RZ ;  /* 0x0001000004687824 */ /* 0x000fe200078e00ff */
[C---:B-1----:R-:W-:Y:S01]  /*4f10*/  PRMT R3, R7.reuse, 0x7632, R3 ;  /* 0x0000763207037816 */ /* 0x042fe20000000003 */
[----:B------:R-:W-:Y:S01]  /*4f20*/  IMAD.U32 R4, R7, 0x10000, RZ ;  /* 0x0001000007047824 */ /* 0x000fe200078e00ff */
[----:B------:R-:W-:Y:S01]  /*4f30*/  PRMT R7, R5, 0x7632, R7 ;  /* 0x0000763205077816 */ /* 0x000fe20000000007 */
[----:B------:R-:W-:-:S02]  /*4f40*/  IMAD.U32 R108, R106, 0x10000, RZ ;  /* 0x000100006a6c7824 */ /* 0x000fc400078e00ff */
[----:B------:R-:W-:Y:S02]  /*4f50*/  IMAD.U32 R9, R9, 0x10000, RZ ;  /* 0x0001000009097824 */ /* 0x000fe400078e00ff */
[----:B------:R-:W-:Y:S01]  /*4f60*/  IMAD.U32 R106, R5, 0x10000, RZ ;  /* 0x00010000056a7824 */ /* 0x000fe200078e00ff */
[----:B-----5:R-:W-:Y:S01]  /*4f70*/  PRMT R5, R16, 0x7632, R5 ;  /* 0x0000763210057816 */ /* 0x020fe20000000005 */
[----:B------:R-:W-:Y:S02]  /*4f80*/  IMAD.U32 R105, R8, 0x10000, RZ ;  /* 0x0001000008697824 */ /* 0x000fe400078e00ff */
[----:B0-----:R-:W-:Y:S02]  /*4f90*/  IMAD.U32 R60, R103, 0x10000, RZ ;  /* 0x00010000673c7824 */ /* 0x001fe400078e00ff */
[----:B------:R-:W-:Y:S01]  /*4fa0*/  IMAD.U32 R61, R16, 0x10000, RZ ;  /* 0x00010000103d7824 */ /* 0x000fe200078e00ff */
[----:B------:R-:W-:Y:S01]  /*4fb0*/  PRMT R16, R17, 0x7632, R16 ;  /* 0x0000763211107816 */ /* 0x000fe20000000010 */
[----:B------:R-:W-:Y:S01]  /*4fc0*/  FADD R103, R9, R14 ;  /* 0x0000000e09677221 */ /* 0x000fe20000000000 */
[--C-:B------:R-:W-:Y:S01]  /*4fd0*/  FADD R8, R105, R12.reuse ;  /* 0x0000000c69087221 */ /* 0x100fe20000000000 */
[----:B------:R-:W-:Y:S01]  /*4fe0*/  FADD R9, R60, R13 ;  /* 0x0000000d3c097221 */ /* 0x000fe20000000000 */
[----:B------:R-:W-:Y:S01]  /*4ff0*/  FADD R14, R108, R15 ;  /* 0x0000000f6c0e7221 */ /* 0x000fe20000000000 */
[C---:B------:R-:W-:Y:S01]  /*5000*/  PRMT R12, R11.reuse, 0x7632, R12 ;  /* 0x000076320b0c7816 */ /* 0x040fe2000000000c */
[----:B------:R-:W-:Y:S01]  /*5010*/  IMAD.U32 R13, R11, 0x10000, RZ ;  /* 0x000100000b0d7824 */ /* 0x000fe200078e00ff */
[C---:B------:R-:W-:Y:S01]  /*5020*/  PRMT R11, R10.reuse, 0x7632, R11 ;  /* 0x000076320a0b7816 */ /* 0x040fe2000000000b */
[----:B------:R-:W-:Y:S01]  /*5030*/  IMAD.U32 R15, R10, 0x10000, RZ ;  /* 0x000100000a0f7824 */ /* 0x000fe200078e00ff */
[----:B------:R-:W-:Y:S01]  /*5040*/  FADD R106, -R71, R106 ;  /* 0x0000006a476a7221 */ /* 0x000fe20000000100 */
[----:B------:R-:W-:-:S02]  /*5050*/  IMAD.U32 R16, R16, 0x10000, RZ ;  /* 0x0001000010107824 */ /* 0x000fc400078e00ff */
[----:B------:R-:W-:Y:S02]  /*5060*/  IMAD.U32 R17, R17, 0x10000, RZ ;  /* 0x0001000011117824 */ /* 0x000fe400078e00ff */
[----:B------:R-:W-:Y:S01]  /*5070*/  IMAD.U32 R10, R5, 0x10000, RZ ;  /* 0x00010000050a7824 */ /* 0x000fe200078e00ff */
[----:B------:R-:W-:Y:S01]  /*5080*/  FADD R61, R61, R20 ;  /* 0x000000143d3d7221 */ /* 0x000fe20000000000 */
[----:B------:R-:W-:Y:S01]  /*5090*/  FADD R20, R16, R23 ;  /* 0x0000001710147221 */ /* 0x000fe20000000000 */
[----:B------:R-:W-:Y:S01]  /*50a0*/  FADD R22, R17, R22 ;  /* 0x0000001611167221 */ /* 0x000fe20000000000 */
[----:B------:R-:W-:Y:S01]  /*50b0*/  FADD R21, R10, R21 ;  /* 0x000000150a157221 */ /* 0x000fe20000000000 */
[----:B------:R-:W-:Y:S01]  /*50c0*/  FMUL R5, R85, R106 ;  /* 0x0000006a55057220 */ /* 0x000fe20000400000 */
[----:B------:R-:W-:Y:S01]  /*50d0*/  FADD R16, R103, 1 ;  /* 0x3f80000067107421 */ /* 0x000fe20000000000 */
[----:B------:R-:W-:Y:S01]  /*50e0*/  FADD R104, -R71, R104 ;  /* 0x0000006847687221 */ /* 0x000fe20000000100 */
[----:B------:R-:W-:Y:S01]  /*50f0*/  IMAD.U32 R10, R7, 0x10000, RZ ;  /* 0x00010000070a7824 */ /* 0x000fe200078e00ff */
[----:B------:R-:W-:Y:S01]  /*5100*/  FADD R7, R8, 1 ;  /* 0x3f80000008077421 */ /* 0x000fe20000000000 */
[----:B------:R-:W-:Y:S01]  /*5110*/  FFMA R5, R5, R16, R22 ;  /* 0x0000001005057223 */ /* 0x000fe20000000016 */
[----:B------:R-:W-:Y:S01]  /*5120*/  FMUL R104, R85, R104 ;  /* 0x0000006855687220 */ /* 0x000fe20000400000 */
[----:B------:R-:W-:Y:S01]  /*5130*/  FADD R10, -R71, R10 ;  /* 0x0000000a470a7221 */ /* 0x000fe20000000100 */
[----:B------:R-:W-:Y:S01]  /*5140*/  IMAD.U32 R102, R102, 0x10000, RZ ;  /* 0x0001000066667824 */ /* 0x000fe200078e00ff */
[----:B------:R-:W-:Y:S01]  /*5150*/  FADD R14, R14, 1 ;  /* 0x3f8000000e0e7421 */ /* 0x000fe20000000000 */
[----:B------:R-:W-:Y:S01]  /*5160*/  FFMA R8, R104, R7, R61 ;  /* 0x0000000768087223 */ /* 0x000fe2000000003d */
[----:B------:R-:W-:Y:S01]  /*5170*/  FMUL R7, R85, R10 ;  /* 0x0000000a55077220 */ /* 0x000fe20000400000 */
[CC--:B------:R-:W-:Y:S01]  /*5180*/  FSETP.GEU.AND P5, PT, R68.reuse, R5.reuse, PT ;  /* 0x000000054400720b */ /* 0x0c0fe20003fae000 */
[----:B------:R-:W-:Y:S01]  /*5190*/  FADD R102, -R71, R102 ;  /* 0x0000006647667221 */ /* 0x000fe20000000100 */
[----:B------:R-:W-:Y:S01]  /*51a0*/  FADD R9, R9, 1 ;  /* 0x3f80000009097421 */ /* 0x000fe20000000000 */
[----:B------:R-:W-:Y:S01]  /*51b0*/  FFMA R7, R7, R14, R20 ;  /* 0x0000000e07077223 */ /* 0x000fe20000000014 */
[----:B------:R-:W-:Y:S01]  /*51c0*/  FSEL R17, R68, R5, !P5 ;  /* 0x0000000544117208 */ /* 0x000fe20006800000 */
[----:B------:R-:W-:-:S03]  /*51d0*/  FMUL R102, R85, R102 ;  /* 0x0000006655667220 */ /* 0x000fc60000400000 */
[----:B------:R-:W-:Y:S01]  /*51e0*/  @P1 FSEL R68, R68, R17, P2 ;  /* 0x0000001144441208 */ /* 0x000fe20001000000 */
[----:B------:R-:W-:Y:S01]  /*51f0*/  FFMA R9, R102, R9, R21 ;  /* 0x0000000966097223 */ /* 0x000fe20000000015 */
[CC--:B------:R-:W-:Y:S02]  /*5200*/  FSETP.GT.AND P2, PT, R67.reuse, R8.reuse, PT ;  /* 0x000000084300720b */ /* 0x0c0fe40003f44000 */
[C---:B------:R-:W-:Y:S02]  /*5210*/  FSETP.GEU.AND P6, PT, R66.reuse, R7, PT ;  /* 0x000000074200720b */ /* 0x040fe40003fce000 */
[C---:B------:R-:W-:Y:S02]  /*5220*/  FSETP.NAN.AND P5, PT, R67.reuse, R67, PT ;  /* 0x000000434300720b */ /* 0x040fe40003fa8000 */
[----:B------:R-:W-:Y:S02]  /*5230*/  FSEL R16, R67, R8, P2 ;  /* 0x0000000843107208 */ /* 0x000fe40001000000 */
[----:B------:R-:W-:-:S02]  /*5240*/  FSEL R23, R66, R7, !P6 ;  /* 0x0000000742177208 */ /* 0x000fc40007000000 */
[CC--:B------:R-:W-:Y:S02]  /*5250*/  FSETP.GT.AND P6, PT, R64.reuse, R9.reuse, PT ;  /* 0x000000094000720b */ /* 0x0c0fe40003fc4000 */
[----:B------:R-:W-:Y:S02]  /*5260*/  @P1 FSEL R67, R67, R16, P5 ;  /* 0x0000001043431208 */ /* 0x000fe40002800000 */
[C---:B------:R-:W-:Y:S02]  /*5270*/  FSEL R21, R64.reuse, R9, P6 ;  /* 0x0000000940157208 */ /* 0x040fe40003000000 */
[----:B------:R-:W-:Y:S02]  /*5280*/  FSETP.NAN.AND P5, PT, R64, R64, PT ;  /* 0x000000404000720b */ /* 0x000fe40003fa8000 */
[----:B------:R-:W-:Y:S02]  /*5290*/  FSETP.NAN.AND P2, PT, R66, R66, PT ;  /* 0x000000424200720b */ /* 0x000fe40003f48000 */
[----:B------:R-:W-:-:S02]  /*52a0*/  @P1 FSEL R64, R64, R21, P5 ;  /* 0x0000001540401208 */ /* 0x000fc40002800000 */
[CC--:B------:R-:W-:Y:S02]  /*52b0*/  FSETP.GEU.AND P5, PT, R65.reuse, R8.reuse, PT ;  /* 0x000000084100720b */ /* 0x0c0fe40003fae000 */
[----:B------:R-:W-:Y:S02]  /*52c0*/  @P1 FSEL R66, R66, R23, P2 ;  /* 0x0000001742421208 */ /* 0x000fe40001000000 */
[----:B------:R-:W-:Y:S02]  /*52d0*/  FSEL R16, R65, R8, !P5 ;  /* 0x0000000841107208 */ /* 0x000fe40006800000 */
[----:B------:R-:W-:Y:S02]  /*52e0*/  FSETP.GT.AND P5, PT, R0, R7, PT ;  /* 0x000000070000720b */ /* 0x000fe40003fa4000 */
[----:B------:R-:W-:Y:S01]  /*52f0*/  FSETP.GEU.AND P2, PT, R62, R9, PT ;  /* 0x000000093e00720b */ /* 0x000fe20003f4e000 */
[----:B------:R-:W-:Y:S01]  /*5300*/  IMAD.U32 R12, R12, 0x10000, RZ ;  /* 0x000100000c0c7824 */ /* 0x000fe200078e00ff */
[----:B------:R-:W-:-:S02]  /*5310*/  FSEL R21, R0, R7, P5 ;  /* 0x0000000700157208 */ /* 0x000fc40002800000 */
[----:B------:R-:W-:Y:S02]  /*5320*/  FSETP.NAN.AND P6, PT, R65, R65, PT ;  /* 0x000000414100720b */ /* 0x000fe40003fc8000 */
[----:B------:R-:W-:Y:S02]  /*5330*/  FSEL R23, R62, R9, !P2 ;  /* 0x000000093e177208 */ /* 0x000fe40005000000 */
[----:B------:R-:W-:Y:S02]  /*5340*/  FSETP.NAN.AND P5, PT, R0, R0, PT ;  /* 0x000000000000720b */ /* 0x000fe40003fa8000 */
[----:B------:R-:W-:Y:S01]  /*5350*/  FSETP.GT.AND P2, PT, R63, R5, PT ;  /* 0x000000053f00720b */ /* 0x000fe20003f44000 */
[----:B--2---:R-:W-:Y:S01]  /*5360*/  FADD R27, R12, R27 ;  /* 0x0000001b0c1b7221 */ /* 0x004fe20000000000 */
[----:B------:R-:W-:Y:S01]  /*5370*/  @P1 FSEL R65, R65, R16, P6 ;  /* 0x0000001041411208 */ /* 0x000fe20003000000 */
[----:B------:R-:W-:Y:S01]  /*5380*/  IMAD.U32 R12, R11, 0x10000, RZ ;  /* 0x000100000b0c7824 */ /* 0x000fe200078e00ff */
[----:B------:R-:W-:Y:S01]  /*5390*/  @P1 FSEL R0, R0, R21, P5 ;  /* 0x0000001500001208 */ /* 0x000fe20002800000 */
[----:B------:R-:W-:Y:S01]  /*53a0*/  IMAD.U32 R21, R33, 0x10000, RZ ;  /* 0x0001000021157824 */ /* 0x000fe200078e00ff */
[----:B------:R-:W-:-:S02]  /*53b0*/  FSETP.NAN.AND P6, PT, R63, R63, PT ;  /* 0x0000003f3f00720b */ /* 0x000fc40003fc8000 */
[----:B------:R-:W-:Y:S02]  /*53c0*/  FSEL R16, R63, R5, P2 ;  /* 0x000000053f107208 */ /* 0x000fe40001000000 */
[----:B------:R-:W-:Y:S02]  /*53d0*/  PRMT R11, R32, 0x7632, R11 ;  /* 0x00007632200b7816 */ /* 0x000fe4000000000b */
[----:B------:R-:W-:Y:S01]  /*53e0*/  PRMT R33, R33, 0x7632, R33 ;  /* 0x0000763221217816 */ /* 0x000fe20000000021 */
[----:B------:R-:W-:Y:S01]  /*53f0*/  FADD R25, R12, R25 ;  /* 0x000000190c197221 */ /* 0x000fe20000000000 */
[----:B------:R-:W-:Y:S02]  /*5400*/  @P1 FSEL R63, R63, R16, P6 ;  /* 0x000000103f3f1208 */ /* 0x000fe40003000000 */
[----:B------:R-:W-:Y:S01]  /*5410*/  SHF.L.U32 R16, R11, 0x10, RZ ;  /* 0x000000100b107819 */ /* 0x000fe200000006ff */
[----:B------:R-:W-:Y:S01]  /*5420*/  IMAD.U32 R12, R33, 0x10000, RZ ;  /* 0x00010000210c7824 */ /* 0x000fe200078e00ff */
[----:B------:R-:W-:-:S02]  /*5430*/  PRMT R11, R35, 0x7632, R11 ;  /* 0x00007632230b7816 */ /* 0x000fc4000000000b */
[C---:B------:R-:W-:Y:S01]  /*5440*/  PRMT R2, R6.reuse, 0x7632, R2 ;  /* 0x0000763206027816 */ /* 0x040fe20000000002 */
[----:B------:R-:W-:Y:S01]  /*5450*/  IMAD.U32 R6, R6, 0x10000, RZ ;  /* 0x0001000006067824 */ /* 0x000fe200078e00ff */
[----:B------:R-:W-:Y:S01]  /*5460*/  FADD R31, R12, R31 ;  /* 0x0000001f0c1f7221 */ /* 0x000fe20000000000 */
[----:B------:R-:W-:Y:S01]  /*5470*/  IMAD.U32 R12, R11, 0x10000, RZ ;  /* 0x000100000b0c7824 */ /* 0x000fe200078e00ff */
[----:B------:R-:W-:Y:S01]  /*5480*/  FADD R24, R15, R24 ;  /* 0x000000180f187221 */ /* 0x000fe20000000000 */
[----:B------:R-:W-:Y:S01]  /*5490*/  IMAD.U32 R17, R18, 0x10000, RZ ;  /* 0x0001000012117824 */ /* 0x000fe200078e00ff */
[----:B------:R-:W-:Y:S01]  /*54a0*/  FADD R6, -R71, R6 ;  /* 0x0000000647067221 */ /* 0x000fe20000000100 */
[----:B------:R-:W-:Y:S01]  /*54b0*/  PRMT R10, R19, 0x7632, R10 ;  /* 0x00007632130a7816 */ /* 0x000fe2000000000a */
[----:B------:R-:W-:Y:S01]  /*54c0*/  FADD R39, R12, R39 ;  /* 0x000000270c277221 */ /* 0x000fe20000000000 */
[----:B------:R-:W-:Y:S01]  /*54d0*/  FADD R17, R17, R40 ;  /* 0x0000002811117221 */ /* 0x000fe20000000000 */
[----:B------:R-:W-:Y:S01]  /*54e0*/  FMUL R6, R85, R6 ;  /* 0x0000000655067220 */ /* 0x000fe20000400000 */
[----:B------:R-:W-:Y:S01]  /*54f0*/  FADD R11, R24, 1 ;  /* 0x3f800000180b7421 */ /* 0x000fe20000000000 */
[----:B------:R-:W-:Y:S01]  /*5500*/  FADD R12, -R71, R4 ;  /* 0x00000004470c7221 */ /* 0x000fe20000000100 */
[----:B------:R-:W-:Y:S01]  /*5510*/  IMAD.U32 R19, R19, 0x10000, RZ ;  /* 0x0001000013137824 */ /* 0x000fe200078e00ff */
[----:B------:R-:W-:Y:S01]  /*5520*/  FADD R13, R13, R26 ;  /* 0x0000001a0d0d7221 */ /* 0x000fe20000000000 */
[----:B------:R-:W-:Y:S01]  /*5530*/  IMAD.U32 R4, R3, 0x10000, RZ ;  /* 0x0001000003047824 */ /* 0x000fe200078e00ff */
[----:B------:R-:W-:Y:S01]  /*5540*/  FFMA R6, R6, R11, R17 ;  /* 0x0000000b06067223 */ /* 0x000fe20000000011 */
[----:B------:R-:W-:Y:S01]  /*5550*/  IMAD.U32 R10, R10, 0x10000, RZ ;  /* 0x000100000a0a7824 */ /* 0x000fe200078e00ff */
[----:B------:R-:W-:Y:S01]  /*5560*/  FMUL R3, R85, R12 ;  /* 0x0000000c55037220 */ /* 0x000fe20000400000 */
[----:B------:R-:W-:Y:S01]  /*5570*/  FADD R42, R19, R42 ;  /* 0x0000002a132a7221 */ /* 0x000fe20000000000 */
[----:B------:R-:W-:Y:S01]  /*5580*/  FADD R12, R13, 1 ;  /* 0x3f8000000d0c7421 */ /* 0x000fe20000000000 */
[----:B------:R-:W-:Y:S01]  /*5590*/  FADD R4, -R71, R4 ;  /* 0x0000000447047221 */ /* 0x000fe20000000100 */
[----:B------:R-:W-:Y:S01]  /*55a0*/  FADD R43, R10, R43 ;  /* 0x0000002b0a2b7221 */ /* 0x000fe20000000000 */
[----:B------:R-:W-:Y:S01]  /*55b0*/  PRMT R14, R18, 0x7632, R14 ;  /* 0x00007632120e7816 */ /* 0x000fe2000000000e */
[----:B------:R-:W-:Y:S01]  /*55c0*/  FFMA R3, R3, R12, R42 ;  /* 0x0000000c03037223 */ /* 0x000fe2000000002a */
[----:B------:R-:W-:Y:S01]  /*55d0*/  FSETP.NAN.AND P2, PT, R62, R62, PT ;  /* 0x0000003e3e00720b */ /* 0x000fe20003f48000 */
[----:B------:R-:W-:Y:S01]  /*55e0*/  FMUL R10, R85, R4 ;  /* 0x00000004550a7220 */ /* 0x000fe20000400000 */
[CC--:B------:R-:W-:Y:S01]  /*55f0*/  FSETP.GEU.AND P5, PT, R101.reuse, R6.reuse, PT ;  /* 0x000000066500720b */ /* 0x0c0fe20003fae000 */
[----:B------:R-:W-:Y:S01]  /*5600*/  IMAD.U32 R4, R2, 0x10000, RZ ;  /* 0x0001000002047824 */ /* 0x000fe200078e00ff */
[----:B------:R-:W-:Y:S01]  /*5610*/  @P1 FSEL R62, R62, R23, P2 ;  /* 0x000000173e3e1208 */ /* 0x000fe20001000000 */
[----:B------:R-:W-:Y:S01]  /*5620*/  IMAD.U32 R14, R14, 0x10000, RZ ;  /* 0x000100000e0e7824 */ /* 0x000fe200078e00ff */
[----:B------:R-:W-:Y:S01]  /*5630*/  FSEL R12, R101, R6, !P5 ;  /* 0x00000006650c7208 */ /* 0x000fe20006800000 */
[----:B------:R-:W-:Y:S01]  /*5640*/  FADD R4, -R71, R4 ;  /* 0x0000000447047221 */ /* 0x000fe20000000100 */
[----:B------:R-:W-:-:S02]  /*5650*/  FSETP.NAN.AND P2, PT, R101, R101, PT ;  /* 0x000000656500720b */ /* 0x000fc40003f48000 */
[-C--:B------:R-:W-:Y:S01]  /*5660*/  FSETP.GEU.AND P5, PT, R82, R3.reuse, PT ;  /* 0x000000035200720b */ /* 0x080fe20003fae000 */
[----:B------:R-:W-:Y:S01]  /*5670*/  FADD R41, R14, R41 ;  /* 0x000000290e297221 */ /* 0x000fe20000000000 */
[----:B------:R-:W-:Y:S01]  /*5680*/  @P1 FSEL R101, R101, R12, P2 ;  /* 0x0000000c65651208 */ /* 0x000fe20001000000 */
[----:B------:R-:W-:Y:S01]  /*5690*/  FMUL R4, R85, R4 ;  /* 0x0000000455047220 */ /* 0x000fe20000400000 */
[CC--:B------:R-:W-:Y:S01]  /*56a0*/  FSEL R13, R82.reuse, R3.reuse, !P5 ;  /* 0x00000003520d7208 */ /* 0x0c0fe20006800000 */
[----:B------:R-:W-:Y:S01]  /*56b0*/  FADD R11, R25, 1 ;  /* 0x3f800000190b7421 */ /* 0x000fe20000000000 */
[----:B------:R-:W-:Y:S01]  /*56c0*/  FSETP.NAN.AND P2, PT, R82, R82, PT ;  /* 0x000000525200720b */ /* 0x000fe20003f48000 */
[----:B------:R-:W-:Y:S01]  /*56d0*/  FADD R27, R27, 1 ;  /* 0x3f8000001b1b7421 */ /* 0x000fe20000000000 */
[C---:B------:R-:W-:Y:S02]  /*56e0*/  FSETP.GT.AND P5, PT, R99.reuse, R3, PT ;  /* 0x000000036300720b */ /* 0x040fe40003fa4000 */
[----:B------:R-:W-:Y:S01]  /*56f0*/  FSETP.GT.AND P6, PT, R100, R6, PT ;  /* 0x000000066400720b */ /* 0x000fe20003fc4000 */
[----:B------:R-:W-:Y:S01]  /*5700*/  FFMA R11, R4, R11, R41 ;  /* 0x0000000b040b7223 */ /* 0x000fe20000000029 */
[----:B------:R-:W-:Y:S01]  /*5710*/  @P1 FSEL R82, R82, R13, P2 ;  /* 0x0000000d52521208 */ /* 0x000fe20001000000 */
[----:B------:R-:W-:Y:S01]  /*5720*/  FFMA R2, R10, R27, R43 ;  /* 0x0000001b0a027223 */ /* 0x000fe2000000002b */
[----:B------:R-:W-:-:S02]  /*5730*/  FSEL R4, R99, R3, P5 ;  /* 0x0000000363047208 */ /* 0x000fc40002800000 */
[C---:B------:R-:W-:Y:S02]  /*5740*/  FSEL R13, R100.reuse, R6, P6 ;  /* 0x00000006640d7208 */ /* 0x040fe40003000000 */
[C---:B------:R-:W-:Y:S02]  /*5750*/  FSETP.NAN.AND P5, PT, R100.reuse, R100, PT ;  /* 0x000000646400720b */ /* 0x040fe40003fa8000 */
[----:B------:R-:W-:Y:S02]  /*5760*/  FSETP.NAN.AND P2, PT, R99, R99, PT ;  /* 0x000000636300720b */ /* 0x000fe40003f48000 */
[----:B------:R-:W-:Y:S02]  /*5770*/  @P1 FSEL R100, R100, R13, P5 ;  /* 0x0000000d64641208 */ /* 0x000fe40002800000 */
[----:B------:R-:W-:Y:S02]  /*5780*/  FSETP.GEU.AND P5, PT, R91, R2, PT ;  /* 0x000000025b00720b */ /* 0x000fe40003fae000 */
[----:B------:R-:W-:-:S02]  /*5790*/  @P1 FSEL R99, R99, R4, P2 ;  /* 0x0000000463631208 */ /* 0x000fc40001000000 */
[----:B------:R-:W-:Y:S02]  /*57a0*/  FSETP.GEU.AND P2, PT, R89, R11, PT ;  /* 0x0000000b5900720b */ /* 0x000fe40003f4e000 */
[C---:B------:R-:W-:Y:S01]  /*57b0*/  FSEL R10, R91.reuse, R2, !P5 ;  /* 0x000000025b0a7208 */ /* 0x040fe20006800000 */
[----:B------:R-:W-:Y:S01]  /*57c0*/  IMAD.U32 R15, R32, 0x10000, RZ ;  /* 0x00010000200f7824 */ /* 0x000fe200078e00ff */
[----:B------:R-:W-:Y:S02]  /*57d0*/  FSETP.NAN.AND P5, PT, R91, R91, PT ;  /* 0x0000005b5b00720b */ /* 0x000fe40003fa8000 */
[C---:B------:R-:W-:Y:S02]  /*57e0*/  FSEL R4, R89.reuse, R11, !P2 ;  /* 0x0000000b59047208 */ /* 0x040fe40005000000 */
[----:B------:R-:W-:Y:S01]  /*57f0*/  FSETP.NAN.AND P2, PT, R89, R89, PT ;  /* 0x000000595900720b */ /* 0x000fe20003f48000 */
[----:B------:R-:W-:Y:S01]  /*5800*/  FADD R28, R15, R28 ;  /* 0x0000001c0f1c7221 */ /* 0x000fe20000000000 */
[----:B------:R-:W-:Y:S01]  /*5810*/  @P1 FSEL R91, R91, R10, P5 ;  /* 0x0000000a5b5b1208 */ /* 0x000fe20002800000 */
[----:B------:R-:W-:Y:S01]  /*5820*/  IMAD.U32 R15, R34, 0x10000, RZ ;  /* 0x00010000220f7824 */ /* 0x000fe200078e00ff */
[----:B------:R-:W-:-:S02]  /*5830*/  PRMT R10, R46, 0x7632, R10 ;  /* 0x000076322e0a7816 */ /* 0x000fc4000000000a */
[----:B------:R-:W-:Y:S02]  /*5840*/  @P1 FSEL R89, R89, R4, P2 ;  /* 0x0000000459591208 */ /* 0x000fe40001000000 */
[-C--:B------:R-:W-:Y:S02]  /*5850*/  FSETP.GT.AND P5, PT, R96, R11.reuse, PT ;  /* 0x0000000b6000720b */ /* 0x080fe40003fa4000 */
[-C--:B------:R-:W-:Y:S01]  /*5860*/  FSETP.GT.AND P2, PT, R73, R2.reuse, PT ;  /* 0x000000024900720b */ /* 0x080fe20003f44000 */
[----:B------:R-:W-:Y:S01]  /*5870*/  FADD R36, R15, R36 ;  /* 0x000000240f247221 */ /* 0x000fe20000000000 */
[----:B------:R-:W-:Y:S01]  /*5880*/  IMAD.U32 R10, R10, 0x10000, RZ ;  /* 0x000100000a0a7824 */ /* 0x000fe200078e00ff */
[C---:B------:R-:W-:Y:S01]  /*5890*/  FSEL R15, R96.reuse, R11, P5 ;  /* 0x0000000b600f7208 */ /* 0x040fe20002800000 */
[----:B------:R-:W-:Y:S01]  /*58a0*/  IMAD.U32 R13, R47, 0x10000, RZ ;  /* 0x000100002f0d7824 */ /* 0x000fe200078e00ff */
[----:B------:R-:W-:Y:S01]  /*58b0*/  FSEL R4, R73, R2, P2 ;  /* 0x0000000249047208 */ /* 0x000fe20001000000 */
[----:B------:R-:W-:Y:S01]  /*58c0*/  IMAD.U32 R19, R45, 0x10000, RZ ;  /* 0x000100002d137824 */ /* 0x000fe200078e00ff */
[----:B------:R-:W-:Y:S01]  /*58d0*/  FSETP.NAN.AND P5, PT, R96, R96, PT ;  /* 0x000000606000720b */ /* 0x000fe20003fa8000 */
[----:B------:R-:W-:Y:S01]  /*58e0*/  FADD R49, R10, R49 ;  /* 0x000000310a317221 */ /* 0x000fe20000000000 */
[----:B------:R-:W-:-:S02]  /*58f0*/  FSETP.NAN.AND P2, PT, R73, R73, PT ;  /* 0x000000494900720b */ /* 0x000fc40003f48000 */
[----:B------:R-:W-:Y:S02]  /*5900*/  PRMT R47, R47, 0x7632, R47 ;  /* 0x000076322f2f7816 */ /* 0x000fe4000000002f */
[----:B------:R-:W-:Y:S01]  /*5910*/  PRMT R45, R45, 0x7632, R45 ;  /* 0x000076322d2d7816 */ /* 0x000fe2000000002d */
[----:B------:R-:W-:Y:S01]  /*5920*/  IMAD.U32 R35, R35, 0x10000, RZ ;  /* 0x0001000023237824 */ /* 0x000fe200078e00ff */
[----:B------:R-:W-:Y:S01]  /*5930*/  @P1 FSEL R96, R96, R15, P5 ;  /* 0x0000000f60601208 */ /* 0x000fe20002800000 */
[----:B------:R-:W-:Y:S01]  /*5940*/  IMAD.U32 R10, R59, 0x10000, RZ ;  /* 0x000100003b0a7824 */ /* 0x000fe200078e00ff */
[----:B------:R-:W-:Y:S01]  /*5950*/  @P1 FSEL R73, R73, R4, P2 ;  /* 0x0000000449491208 */ /* 0x000fe20001000000 */
[----:B------:R-:W-:Y:S01]  /*5960*/  FADD R15, R13, R50 ;  /* 0x000000320d0f7221 */ /* 0x000fe20000000000 */
[----:B------:R-:W-:Y:S01]  /*5970*/  IMAD.U32 R17, R44, 0x10000, RZ ;  /* 0x000100002c117824 */ /* 0x000fe200078e00ff */
[----:B------:R-:W-:Y:S01]  /*5980*/  FADD R38, R35, R38 ;  /* 0x0000002623267221 */ /* 0x000fe20000000000 */
[----:B------:R-:W-:Y:S01]  /*5990*/  IMAD.U32 R13, R46, 0x10000, RZ ;  /* 0x000100002e0d7824 */ /* 0x000fe200078e00ff */
[----:B------:R-:W-:Y:S01]  /*59a0*/  FADD R10, -R71, R10 ;  /* 0x0000000a470a7221 */ /* 0x000fe20000000100 */
[----:B------:R-:W-:-:S02]  /*59b0*/  IMAD.U32 R4, R47, 0x10000, RZ ;  /* 0x000100002f047824 */ /* 0x000fc400078e00ff */
[----:B------:R-:W-:Y:S01]  /*59c0*/  IMAD.U32 R12, R45, 0x10000, RZ ;  /* 0x000100002d0c7824 */ /* 0x000fe200078e00ff */
[----:B------:R-:W-:Y:S01]  /*59d0*/  FADD R23, R17, R52 ;  /* 0x0000003411177221 */ /* 0x000fe20000000000 */
[----:B------:R-:W-:Y:S01]  /*59e0*/  FADD R27, R13, R48 ;  /* 0x000000300d1b7221 */ /* 0x000fe20000000000 */
[----:B------:R-:W-:Y:S01]  /*59f0*/  FADD R51, R4, R51 ;  /* 0x0000003304337221 */ /* 0x000fe20000000000 */
[----:B------:R-:W-:Y:S01]  /*5a00*/  FADD R55, R12, R55 ;  /* 0x000000370c377221 */ /* 0x000fe20000000000 */
[----:B------:R-:W-:Y:S01]  /*5a10*/  PRMT R34, R34, 0x7632, R34 ;  /* 0x0000763222227816 */ /* 0x000fe20000000022 */
[----:B------:R-:W-:Y:S01]  /*5a20*/  FMUL R10, R85, R10 ;  /* 0x0000000a550a7220 */ /* 0x000fe20000400000 */
[----:B------:R-:W-:Y:S01]  /*5a30*/  PRMT R4, R59, 0x7632, R4 ;  /* 0x000076323b047816 */ /* 0x000fe20000000004 */
[----:B------:R-:W-:Y:S01]  /*5a40*/  FADD R13, R38, 1 ;  /* 0x3f800000260d7421 */ /* 0x000fe20000000000 */
[----:B------:R-:W-:Y:S02]  /*5a50*/  PRMT R12, R56, 0x7632, R12 ;  /* 0x00007632380c7816 */ /* 0x000fe4000000000c */
[----:B------:R-:W-:-:S02]  /*5a60*/  PRMT R17, R58, 0x7632, R17 ;  /* 0x000076323a117816 */ /* 0x000fc40000000011 */
[C---:B------:R-:W-:Y:S01]  /*5a70*/  PRMT R14, R57.reuse, 0x7632, R14 ;  /* 0x00007632390e7816 */ /* 0x040fe2000000000e */
[----:B------:R-:W-:Y:S01]  /*5a80*/  FADD R29, R16, R29 ;  /* 0x0000001d101d7221 */ /* 0x000fe20000000000 */
[----:B------:R-:W-:Y:S01]  /*5a90*/  PRMT R44, R44, 0x7632, R44 ;  /* 0x000076322c2c7816 */ /* 0x000fe2000000002c */
[----:B------:R-:W-:Y:S01]  /*5aa0*/  FFMA R15, R10, R13, R15 ;  /* 0x0000000d0a0f7223 */ /* 0x000fe2000000000f */
[----:B------:R-:W-:Y:S02]  /*5ab0*/  IMAD.U32 R34, R34, 0x10000, RZ ;  /* 0x0001000022227824 */ /* 0x000fe400078e00ff */
[----:B------:R-:W-:Y:S02]  /*5ac0*/  IMAD.U32 R56, R56, 0x10000, RZ ;  /* 0x0001000038387824 */ /* 0x000fe400078e00ff */
[----:B------:R-:W-:Y:S02]  /*5ad0*/  IMAD.U32 R58, R58, 0x10000, RZ ;  /* 0x000100003a3a7824 */ /* 0x000fe400078e00ff */
[----:B------:R-:W-:-:S02]  /*5ae0*/  IMAD.U32 R16, R57, 0x10000, RZ ;  /* 0x0001000039107824 */ /* 0x000fc400078e00ff */
[----:B------:R-:W-:Y:S02]  /*5af0*/  IMAD.U32 R4, R4, 0x10000, RZ ;  /* 0x0001000004047824 */ /* 0x000fe400078e00ff */
[----:B------:R-:W-:Y:S02]  /*5b00*/  IMAD.U32 R12, R12, 0x10000, RZ ;  /* 0x000100000c0c7824 */ /* 0x000fe400078e00ff */
[----:B------:R-:W-:Y:S02]  /*5b10*/  IMAD.U32 R10, R17, 0x10000, RZ ;  /* 0x00010000110a7824 */ /* 0x000fe400078e00ff */
[----:B------:R-:W-:Y:S01]  /*5b20*/  IMAD.U32 R14, R14, 0x10000, RZ ;  /* 0x000100000e0e7824 */ /* 0x000fe200078e00ff */
[----:B------:R-:W-:Y:S01]  /*5b30*/  FADD R30, R21, R30 ;  /* 0x0000001e151e7221 */ /* 0x000fe20000000000 */
[----:B------:R-:W-:Y:S01]  /*5b40*/  FADD R37, R34, R37 ;  /* 0x0000002522257221 */ /* 0x000fe20000000000 */
[----:B------:R-:W-:Y:S01]  /*5b50*/  IMAD.U32 R44, R44, 0x10000, RZ ;  /* 0x000100002c2c7824 */ /* 0x000fe200078e00ff */
[C---:B------:R-:W-:Y:S01]  /*5b60*/  FADD R56, -R71.reuse, R56 ;  /* 0x0000003847387221 */ /* 0x040fe20000000100 */
[C---:B------:R-:W-:Y:S01]  /*5b70*/  FADD R58, -R71.reuse, R58 ;  /* 0x0000003a473a7221 */ /* 0x040fe20000000100 */
[C---:B------:R-:W-:Y:S01]  /*5b80*/  FADD R16, -R71.reuse, R16 ;  /* 0x0000001047107221 */ /* 0x040fe20000000100 */
[C---:B------:R-:W-:Y:S01]  /*5b90*/  FADD R4, -R71.reuse, R4 ;  /* 0x0000000447047221 */ /* 0x040fe20000000100 */
[C---:B------:R-:W-:Y:S01]  /*5ba0*/  FADD R12, -R71.reuse, R12 ;  /* 0x0000000c470c7221 */ /* 0x040fe20000000100 */
[C---:B------:R-:W-:Y:S01]  /*5bb0*/  FADD R10, -R71.reuse, R10 ;  /* 0x0000000a470a7221 */ /* 0x040fe20000000100 */
[----:B------:R-:W-:Y:S01]  /*5bc0*/  FADD R14, -R71, R14 ;  /* 0x0000000e470e7221 */ /* 0x000fe20000000100 */
[----:B------:R-:W-:Y:S01]  /*5bd0*/  FADD R25, R19, R54 ;  /* 0x0000003613197221 */ /* 0x000fe20000000000 */
[----:B------:R-:W-:Y:S01]  /*5be0*/  FADD R53, R44, R53 ;  /* 0x000000352c357221 */ /* 0x000fe20000000000 */
[C---:B------:R-:W-:Y:S01]  /*5bf0*/  FMUL R56, R85.reuse, R56 ;  /* 0x0000003855387220 */ /* 0x040fe20000400000 */
[C---:B------:R-:W-:Y:S01]  /*5c00*/  FMUL R58, R85.reuse, R58 ;  /* 0x0000003a553a7220 */ /* 0x040fe20000400000 */
[----:B------:R-:W-:Y:S01]  /*5c10*/  FADD R19, R28, 1 ;  /* 0x3f8000001c137421 */ /* 0x000fe20000000000 */
[----:B------:R-:W-:Y:S01]  /*5c20*/  FADD R21, R36, 1 ;  /* 0x3f80000024157421 */ /* 0x000fe20000000000 */
[C---:B------:R-:W-:Y:S01]  /*5c30*/  FMUL R16, R85.reuse, R16 ;  /* 0x0000001055107220 */ /* 0x040fe20000400000 */
[----:B------:R-:W-:Y:S01]  /*5c40*/  FADD R13, R30, 1 ;  /* 0x3f8000001e0d7421 */ /* 0x000fe20000000000 */
[C---:B------:R-:W-:Y:S01]  /*5c50*/  FMUL R4, R85.reuse, R4 ;  /* 0x0000000455047220 */ /* 0x040fe20000400000 */
[C---:B------:R-:W-:Y:S01]  /*5c60*/  FMUL R12, R85.reuse, R12 ;  /* 0x0000000c550c7220 */ /* 0x040fe20000400000 */
[C---:B------:R-:W-:Y:S01]  /*5c70*/  FMUL R10, R85.reuse, R10 ;  /* 0x0000000a550a7220 */ /* 0x040fe20000400000 */
[----:B------:R-:W-:Y:S01]  /*5c80*/  FMUL R14, R85, R14 ;  /* 0x0000000e550e7220 */ /* 0x000fe20000400000 */
[----:B------:R-:W-:Y:S01]  /*5c90*/  FADD R39, R39, 1 ;  /* 0x3f80000027277421 */ /* 0x000fe20000000000 */
[----:B------:R-:W-:Y:S01]  /*5ca0*/  FADD R29, R29, 1 ;  /* 0x3f8000001d1d7421 */ /* 0x000fe20000000000 */
[----:B------:R-:W-:Y:S01]  /*5cb0*/  FADD R37, R37, 1 ;  /* 0x3f80000025257421 */ /* 0x000fe20000000000 */
[----:B------:R-:W-:Y:S01]  /*5cc0*/  FADD R31, R31, 1 ;  /* 0x3f8000001f1f7421 */ /* 0x000fe20000000000 */
[----:B------:R-:W-:Y:S01]  /*5cd0*/  FFMA R56, R56, R19, R23 ;  /* 0x0000001338387223 */ /* 0x000fe20000000017 */
[----:B------:R-:W-:Y:S01]  /*5ce0*/  FFMA R58, R58, R21, R27 ;  /* 0x000000153a3a7223 */ /* 0x000fe2000000001b */
[----:B------:R-:W-:Y:S01]  /*5cf0*/  FFMA R16, R16, R13, R25 ;  /* 0x0000000d10107223 */ /* 0x000fe20000000019 */
[----:B------:R-:W-:Y:S01]  /*5d00*/  FFMA R39, R4, R39, R51 ;  /* 0x0000002704277223 */ /* 0x000fe20000000033 */
[----:B------:R-:W-:Y:S01]  /*5d10*/  FFMA R29, R12, R29, R53 ;  /* 0x0000001d0c1d7223 */ /* 0x000fe20000000035 */
[----:B------:R-:W-:Y:S01]  /*5d20*/  FFMA R37, R10, R37, R49 ;  /* 0x000000250a257223 */ /* 0x000fe20000000031 */
[----:B------:R-:W-:Y:S01]  /*5d30*/  FFMA R31, R14, R31, R55 ;  /* 0x0000001f0e1f7223 */ /* 0x000fe20000000037 */
[----:B------:R-:W-:-:S02]  /*5d40*/  FSETP.GEU.AND P6, PT, R98, R15, PT ;  /* 0x0000000f6200720b */ /* 0x000fc40003fce000 */
[----:B------:R-:W-:Y:S02]  /*5d50*/  FSETP.GT.AND P5, PT, R84, R15, PT ;  /* 0x0000000f5400720b */ /* 0x000fe40003fa4000 */
[----:B------:R-:W-:Y:S02]  /*5d60*/  F2FP.BF16.PACK_AB R5, R7, R5 ;  /* 0x000000050705723e */ /* 0x000fe400000010ff */
[----:B------:R-:W-:Y:S02]  /*5d70*/  F2FP.BF16.PACK_AB R4, R9, R8 ;  /* 0x000000080904723e */ /* 0x000fe400000010ff */
[----:B------:R-:W-:Y:S02]  /*5d80*/  F2FP.BF16.PACK_AB R7, R2, R3 ;  /* 0x000000030207723e */ /* 0x000fe400000010ff */
[-C--:B------:R-:W-:Y:S02]  /*5d90*/  FSEL R3, R98, R15.reuse, !P6 ;  /* 0x0000000f62037208 */ /* 0x080fe40007000000 */
[----:B------:R-:W-:-:S02]  /*5da0*/  FSEL R9, R84, R15, P5 ;  /* 0x0000000f54097208 */ /* 0x000fc40002800000 */
[----:B------:R-:W-:Y:S02]  /*5db0*/  F2FP.BF16.PACK_AB R6, R11, R6 ;  /* 0x000000060b06723e */ /* 0x000fe400000010ff */
[----:B------:R-:W-:Y:S02]  /*5dc0*/  F2FP.BF16.PACK_AB R15, R39, R15 ;  /* 0x0000000f270f723e */ /* 0x000fe400000010ff */
[----:B------:R-:W-:Y:S02]  /*5dd0*/  F2FP.BF16.PACK_AB R14, R37, R58 ;  /* 0x0000003a250e723e */ /* 0x000fe400000010ff */
[----:B------:R-:W-:Y:S02]  /*5de0*/  F2FP.BF16.PACK_AB R13, R31, R16 ;  /* 0x000000101f0d723e */ /* 0x000fe400000010ff */
[----:B------:R-:W-:Y:S01]  /*5df0*/  F2FP.BF16.PACK_AB R12, R29, R56 ;  /* 0x000000381d0c723e */ /* 0x000fe200000010ff */
[----:B------:R0:W-:Y:S04]  /*5e00*/  STS.128 [R76], R4 ;  /* 0x000000044c007388 */ /* 0x0001e80000000c00 */
[----:B------:R1:W-:Y:S04]  /*5e10*/  STS.128 [R76+0x10], R12 ;  /* 0x0000100c4c007388 */ /* 0x0003e80000000c00 */
[----:B------:R-:W-:Y:S01]  /*5e20*/  BAR.SYNC.DEFER_BLOCKING 0x0 ;  /* 0x0000000000007b1d */ /* 0x000fe20000010000 */
[----:B------:R-:W-:-:S02]  /*5e30*/  FSETP.NAN.AND P6, PT, R84, R84, PT ;  /* 0x000000545400720b */ /* 0x000fc40003fc8000 */
[-C--:B------:R-:W-:Y:S02]  /*5e40*/  FSETP.GT.AND P5, PT, R95, R58.reuse, PT ;  /* 0x0000003a5f00720b */ /* 0x080fe40003fa4000 */
[----:B------:R-:W-:Y:S02]  /*5e50*/  @P1 FSEL R84, R84, R9, P6 ;  /* 0x0000000954541208 */ /* 0x000fe40003000000 */
[C---:B------:R-:W-:Y:S02]  /*5e60*/  FSETP.GEU.AND P6, PT, R97.reuse, R58, PT ;  /* 0x0000003a6100720b */ /* 0x040fe40003fce000 */
[----:B------:R-:W-:Y:S02]  /*5e70*/  FSETP.NAN.AND P2, PT, R98, R98, PT ;  /* 0x000000626200720b */ /* 0x000fe40003f48000 */
[-C--:B------:R-:W-:Y:S02]  /*5e80*/  FSEL R2, R97, R58.reuse, !P6 ;  /* 0x0000003a61027208 */ /* 0x080fe40007000000 */
[----:B0-----:R-:W-:-:S02]  /*5e90*/  FSEL R4, R95, R58, P5 ;  /* 0x0000003a5f047208 */ /* 0x001fc40002800000 */
[----:B------:R-:W-:Y:S02]  /*5ea0*/  FSETP.NAN.AND P6, PT, R95, R95, PT ;  /* 0x0000005f5f00720b */ /* 0x000fe40003fc8000 */
[----:B------:R-:W-:Y:S02]  /*5eb0*/  FSETP.GEU.AND P5, PT, R80, R16, PT ;  /* 0x000000105000720b */ /* 0x000fe40003fae000 */
[----:B------:R-:W-:Y:S02]  /*5ec0*/  @P1 FSEL R98, R98, R3, P2 ;  /* 0x0000000362621208 */ /* 0x000fe40001000000 */
[----:B------:R-:W-:Y:S02]  /*5ed0*/  FSETP.NAN.AND P2, PT, R97, R97, PT ;  /* 0x000000616100720b */ /* 0x000fe40003f48000 */
[----:B------:R-:W-:Y:S01]  /*5ee0*/  @P1 FSEL R95, R95, R4, P6 ;  /* 0x000000045f5f1208 */ /* 0x000fe20003000000 */
[----:B------:R-:W-:Y:S01]  /*5ef0*/  LDS.128 R8, [R78+0x800] ;  /* 0x000800004e087984 */ /* 0x000fe20000000c00 */
[----:B------:R-:W-:-:S02]  /*5f00*/  FSEL R5, R80, R16, !P5 ;  /* 0x0000001050057208 */ /* 0x000fc40006800000 */
[----:B------:R-:W-:Y:S02]  /*5f10*/  FSETP.NAN.AND P6, PT, R80, R80, PT ;  /* 0x000000505000720b */ /* 0x000fe40003fc8000 */
[----:B------:R-:W-:Y:S02]  /*5f20*/  @P1 FSEL R97, R97, R2, P2 ;  /* 0x0000000261611208 */ /* 0x000fe40001000000 */
[-C--:B------:R-:W-:Y:S02]  /*5f30*/  FSETP.GEU.AND P2, PT, R90, R39.reuse, PT ;  /* 0x000000275a00720b */ /* 0x080fe40003f4e000 */
[----:B------:R-:W-:Y:S02]  /*5f40*/  FSETP.GT.AND P5, PT, R77, R39, PT ;  /* 0x000000274d00720b */ /* 0x000fe40003fa4000 */
[----:B------:R-:W-:Y:S02]  /*5f50*/  @P1 FSEL R80, R80, R5, P6 ;  /* 0x0000000550501208 */ /* 0x000fe40003000000 */
[----:B------:R-:W0:Y:S01]  /*5f60*/  LDS.128 R4, [R78] ;  /* 0x000000004e047984 */ /* 0x000e220000000c00 */
[----:B------:R-:W-:-:S02]  /*5f70*/  FSEL R3, R90, R39, !P2 ;  /* 0x000000275a037208 */ /* 0x000fc40005000000 */
[----:B------:R-:W-:Y:S02]  /*5f80*/  FSEL R2, R77, R39, P5 ;  /* 0x000000274d027208 */ /* 0x000fe40002800000 */
[C---:B------:R-:W-:Y:S02]  /*5f90*/  FSETP.NAN.AND P2, PT, R90.reuse, R90, PT ;  /* 0x0000005a5a00720b */ /* 0x040fe40003f48000 */
[CC--:B------:R-:W-:Y:S02]  /*5fa0*/  FSETP.GT.AND P5, PT, R83.reuse, R16.reuse, PT ;  /* 0x000000105300720b */ /* 0x0c0fe40003fa4000 */
[----:B------:R-:W-:Y:S02]  /*5fb0*/  @P1 FSEL R90, R90, R3, P2 ;  /* 0x000000035a5a1208 */ /* 0x000fe40001000000 */
[----:B------:R-:W-:Y:S02]  /*5fc0*/  FSETP.GEU.AND P6, PT, R86, R37, PT ;  /* 0x000000255600720b */ /* 0x000fe40003fce000 */
[----:B------:R-:W-:-:S02]  /*5fd0*/  FSEL R16, R83, R16, P5 ;  /* 0x0000001053107208 */ /* 0x000fc40002800000 */
[----:B------:R-:W-:Y:S02]  /*5fe0*/  FSETP.NAN.AND P2, PT, R83, R83, PT ;  /* 0x000000535300720b */ /* 0x000fe40003f48000 */
[----:B------:R-:W-:Y:S02]  /*5ff0*/  FSETP.NAN.AND P5, PT, R77, R77, PT ;  /* 0x0000004d4d00720b */ /* 0x000fe40003fa8000 */
[C---:B------:R-:W-:Y:S02]  /*6000*/  FSEL R3, R86.reuse, R37, !P6 ;  /* 0x0000002556037208 */ /* 0x040fe40007000000 */
[----:B------:R-:W-:Y:S02]  /*6010*/  FSETP.NAN.AND P6, PT, R86, R86, PT ;  /* 0x000000565600720b */ /* 0x000fe40003fc8000 */
[----:B------:R-:W-:Y:S02]  /*6020*/  @P1 FSEL R83, R83, R16, P2 ;  /* 0x0000001053531208 */ /* 0x000fe40001000000 */
[----:B------:R-:W-:-:S02]  /*6030*/  @P1 FSEL R77, R77, R2, P5 ;  /* 0x000000024d4d1208 */ /* 0x000fc40002800000 */
[----:B------:R-:W-:Y:S02]  /*6040*/  FSETP.GEU.AND P5, PT, R74, R56, PT ;  /* 0x000000384a00720b */ /* 0x000fe40003fae000 */
[----:B------:R-:W-:Y:S02]  /*6050*/  FSETP.GT.AND P2, PT, R88, R37, PT ;  /* 0x000000255800720b */ /* 0x000fe40003f44000 */
[----:B------:R-:W-:Y:S02]  /*6060*/  @P1 FSEL R86, R86, R3, P6 ;  /* 0x0000000356561208 */ /* 0x000fe40003000000 */
[C---:B------:R-:W-:Y:S02]  /*6070*/  FSETP.NAN.AND P6, PT, R74.reuse, R74, PT ;  /* 0x0000004a4a00720b */ /* 0x040fe40003fc8000 */
[----:B------:R-:W-:Y:S02]  /*6080*/  FSEL R3, R74, R56, !P5 ;  /* 0x000000384a037208 */ /* 0x000fe40006800000 */
[----:B------:R-:W-:-:S02]  /*6090*/  FSEL R37, R88, R37, P2 ;  /* 0x0000002558257208 */ /* 0x000fc40001000000 */
[CC--:B------:R-:W-:Y:S02]  /*60a0*/  FSETP.GT.AND P2, PT, R81.reuse, R56.reuse, PT ;  /* 0x000000385100720b */ /* 0x0c0fe40003f44000 */
[----:B------:R-:W-:Y:S02]  /*60b0*/  FSETP.GEU.AND P5, PT, R92, R31, PT ;  /* 0x0000001f5c00720b */ /* 0x000fe40003fae000 */
[----:B------:R-:W-:Y:S02]  /*60c0*/  @P1 FSEL R74, R74, R3, P6 ;  /* 0x000000034a4a1208 */ /* 0x000fe40003000000 */
[C---:B------:R-:W-:Y:S02]  /*60d0*/  FSEL R56, R81.reuse, R56, P2 ;  /* 0x0000003851387208 */ /* 0x040fe40001000000 */
[----:B------:R-:W-:Y:S02]  /*60e0*/  FSEL R3, R92, R31, !P5 ;  /* 0x0000001f5c037208 */ /* 0x000fe40006800000 */
[----:B------:R-:W-:-:S02]  /*60f0*/  FSETP.NAN.AND P6, PT, R81, R81, PT ;  /* 0x000000515100720b */ /* 0x000fc40003fc8000 */
[----:B------:R-:W-:Y:S02]  /*6100*/  FSETP.NAN.AND P2, PT, R88, R88, PT ;  /* 0x000000585800720b */ /* 0x000fe40003f48000 */
[----:B------:R-:W-:Y:S02]  /*6110*/  FSETP.NAN.AND P5, PT, R92, R92, PT ;  /* 0x0000005c5c00720b */ /* 0x000fe40003fa8000 */
[----:B------:R-:W-:Y:S02]  /*6120*/  LOP3.LUT R2, R93, 0x400, R115, 0xfe, !PT ;  /* 0x000004005d027812 */ /* 0x000fe400078efe73 */
[----:B------:R-:W-:Y:S02]  /*6130*/  @P1 FSEL R81, R81, R56, P6 ;  /* 0x0000003851511208 */ /* 0x000fe40003000000 */
[----:B------:R-:W-:Y:S02]  /*6140*/  @P1 FSEL R88, R88, R37, P2 ;  /* 0x0000002558581208 */ /* 0x000fe40001000000 */
[----:B------:R-:W-:-:S02]  /*6150*/  @P1 FSEL R92, R92, R3, P5 ;  /* 0x000000035c5c1208 */ /* 0x000fc40002800000 */
[----:B-1----:R-:W-:Y:S02]  /*6160*/  LOP3.LUT R12, R115, UR13, RZ, 0xfc, !PT ;  /* 0x0000000d730c7c12 */ /* 0x002fe4000f8efcff */
[----:B------:R-:W-:Y:S02]  /*6170*/  PLOP3.LUT P5, PT, PT, PT, UP1, 0x80, 0x0 ;  /* 0x000000000000781c */ /* 0x000fe40003faf018 */
[----:B------:R-:W-:Y:S02]  /*6180*/  PLOP3.LUT P6, PT, PT, PT, UP1, 0x40, 0x0 ;  /* 0x000000000000781c */ /* 0x000fe40003fce818 */
[----:B------:R-:W-:Y:S01]  /*6190*/  ISETP.LT.U32.AND P2, PT, R2, 0xc00, PT ;  /* 0x00000c000200780c */ /* 0x000fe20003f41070 */
[----:B------:R-:W-:-:S03]  /*61a0*/  IMAD.IADD R12, R12, 0x1, R93 ;  /* 0x000000010c0c7824 */ /* 0x000fc600078e025d */
[----:B------:R-:W-:Y:S02]  /*61b0*/  ISETP.LT.U32.AND.EX P2, PT, R72, RZ, P6, P2 ;  /* 0x000000ff4800720c */ /* 0x000fe40003741120 */
[----:B------:R-:W-:Y:S01]  /*61c0*/  IADD3 R14, R2, UR13, RZ ;  /* 0x0000000d020e7c10 */ /* 0x000fe2000fffe0ff */
[----:B------:R-:W-:-:S04]  /*61d0*/  IMAD.WIDE R2, R12, R79, c[0x0][0x1a8] ;  /* 0x00006a000c027625 */ /* 0x000fc800078e024f */
[----:B------:R-:W-:Y:S01]  /*61e0*/  IMAD.WIDE R12, R14, R79, c[0x0][0x1a8] ;  /* 0x00006a000e0c7625 */ /* 0x000fe200078e024f */
[----:B0-----:R0:W-:Y:S01]  /*61f0*/  @!P5 STG.E.128 [R2.64], R4 ;  /* 0x000000040200d986 */ /* 0x0011e2000c101d0a */
[----:B------:R-:W-:-:S04]  /*6200*/  FSETP.GT.AND P5, PT, R87, R31, PT ;  /* 0x0000001f5700720b */ /* 0x000fc80003fa4000 */
[----:B------:R1:W-:Y:S01]  /*6210*/  @P2 STG.E.128 [R12.64], R8 ;  /* 0x000000080c002986 */ /* 0x0003e2000c101d0a */
[C---:B------:R-:W-:Y:S02]  /*6220*/  FSEL R14, R87.reuse, R31, P5 ;  /* 0x0000001f570e7208 */ /* 0x040fe40002800000 */
[----:B------:R-:W-:-:S04]  /*6230*/  FSETP.NAN.AND P2, PT, R87, R87, PT ;  /* 0x000000575700720b */ /* 0x000fc80003f48000 */
[----:B------:R-:W-:Y:S02]  /*6240*/  @P1 FSEL R87, R87, R14, P2 ;  /* 0x0000000e57571208 */ /* 0x000fe40001000000 */
[----:B------:R-:W-:Y:S02]  /*6250*/  PLOP3.LUT P2, PT, PT, PT, UP0, 0x80, 0x0 ;  /* 0x000000000000781c */ /* 0x000fe40003f4f008 */
[CC--:B------:R-:W-:Y:S02]  /*6260*/  FSETP.GEU.AND P6, PT, R94.reuse, R29.reuse, PT ;  /* 0x0000001d5e00720b */ /* 0x0c0fe40003fce000 */
[C---:B------:R-:W-:Y:S02]  /*6270*/  FSETP.NAN.AND P5, PT, R94.reuse, R94, PT ;  /* 0x0000005e5e00720b */ /* 0x040fe40003fa8000 */
[-C--:B------:R-:W-:Y:S02]  /*6280*/  FSEL R15, R94, R29.reuse, !P6 ;  /* 0x0000001d5e0f7208 */ /* 0x080fe40007000000 */
[----:B------:R-:W-:-:S02]  /*6290*/  FSETP.GT.AND P6, PT, R75, R29, PT ;  /* 0x0000001d4b00720b */ /* 0x000fc40003fc4000 */
[----:B------:R-:W-:Y:S01]  /*62a0*/  @P1 FSEL R94, R94, R15, P5 ;  /* 0x0000000f5e5e1208 */ /* 0x000fe20002800000 */
[----:B------:R-:W-:Y:S01]  /*62b0*/  UPLOP3.LUT UP0, UPT, UPT, UPT, UPT, 0x40, 0x0 ;  /* 0x000000000000789c */ /* 0x000fe20003f0e870 */
[C---:B0-----:R-:W-:Y:S02]  /*62c0*/  FSEL R2, R75.reuse, R29, P6 ;  /* 0x0000001d4b027208 */ /* 0x041fe40003000000 */
[----:B------:R-:W-:Y:S01]  /*62d0*/  FSETP.NAN.AND P5, PT, R75, R75, PT ;  /* 0x0000004b4b00720b */ /* 0x000fe20003fa8000 */
[----:B------:R-:W-:-:S03]  /*62e0*/  IMAD.MOV.U32 R93, RZ, RZ, 0x800 ;  /* 0x00000800ff5d7424 */ /* 0x000fc600078e00ff */
[----:B------:R-:W-:Y:S01]  /*62f0*/  @P1 FSEL R75, R75, R2, P5 ;  /* 0x000000024b4b1208 */ /* 0x000fe20002800000 */
[----:B-1----:R-:W-:Y:S01]  /*6300*/  @!P2 CALL.REL.NOINC `(.L_x_3) ;  /* 0x000000100000a944 */ /* 0x002fe20003c00000 */
[----:B------:R-:W-:Y:S05]  /*6310*/  BRA `(.L_x_4) ;  /* 0xffffe6f000007947 */ /* 0x000fea000383ffff */
.L_x_3:
[C---:B------:R-:W-:Y:S01]  /*6320*/  FSETP.NAN.AND P1, PT, R65.reuse, R65, PT ;  /* 0x000000414100720b */ /* 0x040fe20003f28000 */
[----:B------:R-:W-:Y:S01]  /*6330*/  BAR.SYNC.DEFER_BLOCKING 0x0 ;  /* 0x0000000000007b1d */ /* 0x000fe20000010000 */
[CC--:B------:R-:W-:Y:S01]  /*6340*/  FSETP.GEU.AND P2, PT, R65.reuse, R62.reuse, PT ;  /* 0x0000003e4100720b */ /* 0x0c0fe20003f4e000 */
[----:B------:R-:W-:Y:S01]  /*6350*/  USHF.R.S32.HI UR5, URZ, 0x1f, UR12 ;  /* 0x0000001f3f057899 */ /* 0x000fe2000801140c */
[C---:B------:R-:W-:Y:S01]  /*6360*/  FSEL R62, R65.reuse, R62, P1 ;  /* 0x0000003e413e7208 */ /* 0x040fe20000800000 */
[----:B------:R-:W-:Y:S01]  /*6370*/  USHF.L.U32 UR4, UR12, 0x1, URZ ;  /* 0x000000010c047899 */ /* 0x000fe2000800063f */
[----:B------:R-:W-:Y:S01]  /*6380*/  IMAD.MOV.U32 R7, RZ, RZ, 0x3e800000 ;  /* 0x3e800000ff077424 */ /* 0x000fe200078e00ff */
[----:B------:R-:W-:Y:S01]  /*6390*/  ULDC.64 UR6, c[0x0][0x1b0] ;  /* 0x00006c0000067ab9 */ /* 0x000fe20000000a00 */
[----:B------:R-:W-:Y:S01]  /*63a0*/  FSEL R65, R65, R62, !P2 ;  /* 0x0000003e41417208 */ /* 0x000fe20005000000 */
[----:B------:R-:W-:Y:S01]  /*63b0*/  ULDC.64 UR8, c[0x0][0x1b8] ;  /* 0x00006e0000087ab9 */ /* 0x000fe20000000a00 */
[----:B------:R-:W-:Y:S01]  /*63c0*/  LOP3.LUT R14, R116, 0x8, RZ, 0xfc, !PT ;  /* 0x00000008740e7812 */ /* 0x000fe200078efcff */
[----:B------:R-:W-:Y:S01]  /*63d0*/  USHF.L.U64.HI UR5, UR12, 0x1, UR5 ;  /* 0x000000010c057899 */ /* 0x000fe20008010205 */
[C---:B------:R-:W-:Y:S01]  /*63e0*/  FSETP.GEU.AND P2, PT, R65.reuse, R68, PT ;  /* 0x000000444100720b */ /* 0x040fe20003f4e000 */
[----:B------:R-:W-:Y:S01]  /*63f0*/  UIADD3 UR6, UP0, UR4, UR6, URZ ;  /* 0x0000000604067290 */ /* 0x000fe2000ff1e03f */
[----:B------:R-:W-:Y:S01]  /*6400*/  FSETP.NAN.AND P1, PT, R65, R65, PT ;  /* 0x000000414100720b */ /* 0x000fe20003f28000 */
[----:B------:R-:W-:Y:S01]  /*6410*/  UIADD3 UR4, UP2, UR4, UR8, URZ ;  /* 0x0000000804047290 */ /* 0x000fe2000ff5e03f */
[----:B------:R-:W-:Y:S01]  /*6420*/  IADD3 R14, R14, UR13, RZ ;  /* 0x0000000d0e0e7c10 */ /* 0x000fe2000fffe0ff */
[----:B------:R-:W-:-:S02]  /*6430*/  UIADD3.X UR7, UR5, UR7, URZ, UP0, !UPT ;  /* 0x0000000705077290 */ /* 0x000fc400087fe43f */
[----:B------:R-:W-:Y:S02]  /*6440*/  UIADD3.X UR5, UR5, UR9, URZ, UP2, !UPT ;  /* 0x0000000905057290 */ /* 0x000fe400097fe43f */
[----:B------:R-:W-:-:S04]  /*6450*/  UPLOP3.LUT UP0, UPT, UPT, UPT, UPT, 0x80, 0x0 ;  /* 0x000000000000789c */ /* 0x000fc80003f0f070 */
[----:B------:R-:W-:-:S04]  /*6460*/  @P2 FSEL R65, R65, R68, P1 ;  /* 0x0000004441412208 */ /* 0x000fc80000800000 */
[C---:B------:R-:W-:Y:S02]  /*6470*/  FSETP.GEU.AND P2, PT, R65.reuse, R66, PT ;  /* 0x000000424100720b */ /* 0x040fe40003f4e000 */
[----:B------:R-:W-:-:S11]  /*6480*/  FSETP.NAN.AND P1, PT, R65, R65, PT ;  /* 0x000000414100720b */ /* 0x000fd60003f28000 */
        /* <DEDUP_REMOVED lines=12> */
[----:B------:R-:W-:Y:S02]  /*6550*/  @P2 FSEL R65, R65, R91, P1 ;  /* 0x0000005b41412208 */ /* 0x000fe40000800000 */
[----:B------:R-:W-:Y:S02]  /*6560*/  FSETP.NAN.AND P2, PT, R67, R67, PT ;  /* 0x000000434300720b */ /* 0x000fe40003f48000 */
[C---:B------:R-:W-:Y:S02]  /*6570*/  FSETP.GEU.AND P5, PT, R65.reuse, R74, PT ;  /* 0x0000004a4100720b */ /* 0x040fe40003fae000 */
[----:B------:R-:W-:-:S11]  /*6580*/  FSETP.NAN.AND P1, PT, R65, R65, PT ;  /* 0x000000414100720b */ /* 0x000fd60003f28000 */
[----:B------:R-:W-:Y:S02]  /*6590*/  @P5 FSEL R65, R65, R74, P1 ;  /* 0x0000004a41415208 */ /* 0x000fe40000800000 */
[----:B------:R-:W-:Y:S02]  /*65a0*/  FSETP.GT.AND P1, PT, R67, R64, PT ;  /* 0x000000404300720b */ /* 0x000fe40003f24000 */
[----:B------:R-:W-:Y:S02]  /*65b0*/  FSETP.GEU.AND P5, PT, R65, R94, PT ;  /* 0x0000005e4100720b */ /* 0x000fe40003fae000 */
[----:B------:R-:W-:-:S04]  /*65c0*/  FSEL R64, R67, R64, P2 ;  /* 0x0000004043407208 */ /* 0x000fc80001000000 */
[----:B------:R-:W-:Y:S02]  /*65d0*/  FSEL R64, R67, R64, P1 ;  /* 0x0000004043407208 */ /* 0x000fe40000800000 */
[----:B------:R-:W-:Y:S02]  /*65e0*/  FSETP.NAN.AND P1, PT, R65, R65, PT ;  /* 0x000000414100720b */ /* 0x000fe40003f28000 */
[----:B------:R-:W-:-:S03]  /*65f0*/  FSETP.GT.AND P2, PT, R64, R63, PT ;  /* 0x0000003f4000720b */ /* 0x000fc60003f44000 */
[----:B------:R-:W-:Y:S02]  /*6600*/  @P5 FSEL R65, R65, R94, P1 ;  /* 0x0000005e41415208 */ /* 0x000fe40000800000 */
[----:B------:R-:W-:Y:S02]  /*6610*/  FSETP.NAN.AND P5, PT, R64, R64, PT ;  /* 0x000000404000720b */ /* 0x000fe40003fa8000 */
[----:B------:R-:W-:-:S06]  /*6620*/  FSETP.GEU.AND P1, PT, R65, R80, PT ;  /* 0x000000504100720b */ /* 0x000fcc0003f2e000 */
[----:B------:R-:W-:Y:S02]  /*6630*/  @!P2 FSEL R64, R64, R63, P5 ;  /* 0x0000003f4040a208 */ /* 0x000fe40002800000 */
        /* <DEDUP_REMOVED lines=33> */
[----:B------:R-:W-:-:S03]  /*6850*/  FSETP.NAN.AND P1, PT, R64, R64, PT ;  /* 0x000000404000720b */ /* 0x000fc60003f28000 */
[----:B------:R-:W0:Y:S05]  /*6860*/  SHFL.BFLY PT, R0, R65, 0x10, 0x1f ;  /* 0x0e001f0041007f89 */ /* 0x000e2a00000e0000 */
[----:B------:R-:W-:Y:S02]  /*6870*/  @!P5 FSEL R64, R64, R81, P1 ;  /* 0x000000514040d208 */ /* 0x000fe40000800000 */
[----:B------:R-:W-:Y:S02]  /*6880*/  FSETP.NAN.AND P1, PT, R65, R65, PT ;  /* 0x000000414100720b */ /* 0x000fe40003f28000 */
[C---:B------:R-:W-:Y:S02]  /*6890*/  FSETP.GT.AND P2, PT, R64.reuse, R75, PT ;  /* 0x0000004b4000720b */ /* 0x040fe40003f44000 */
[----:B------:R-:W-:-:S11]  /*68a0*/  FSETP.NAN.AND P5, PT, R64, R64, PT ;  /* 0x000000404000720b */ /* 0x000fd60003fa8000 */
[----:B------:R-:W-:Y:S02]  /*68b0*/  @!P2 FSEL R64, R64, R75, P5 ;  /* 0x0000004b4040a208 */ /* 0x000fe40002800000 */
[CC--:B0-----:R-:W-:Y:S02]  /*68c0*/  FSETP.GEU.AND P5, PT, R65.reuse, R0.reuse, PT ;  /* 0x000000004100720b */ /* 0x0c1fe40003fae000 */
[C---:B------:R-:W-:Y:S02]  /*68d0*/  FSETP.GT.AND P2, PT, R64.reuse, R83, PT ;  /* 0x000000534000720b */ /* 0x040fe40003f44000 */
[----:B------:R-:W-:Y:S02]  /*68e0*/  @!P1 FSEL R65, R65, R0, !P5 ;  /* 0x0000000041419208 */ /* 0x000fe40006800000 */
[----:B------:R-:W-:-:S03]  /*68f0*/  FSETP.NAN.AND P1, PT, R64, R64, PT ;  /* 0x000000404000720b */ /* 0x000fc60003f28000 */
[----:B------:R-:W0:Y:S06]  /*6900*/  SHFL.BFLY PT, R0, R65, 0x8, 0x1f ;  /* 0x0d001f0041007f89 */ /* 0x000e2c00000e0000 */
[----:B------:R-:W-:-:S04]  /*6910*/  @!P2 FSEL R64, R64, R83, P1 ;  /* 0x000000534040a208 */ /* 0x000fc80000800000 */
[C---:B------:R-:W-:Y:S02]  /*6920*/  FSETP.GT.AND P1, PT, R64.reuse, R87, PT ;  /* 0x000000574000720b */ /* 0x040fe40003f24000 */
[----:B------:R-:W-:-:S11]  /*6930*/  FSETP.NAN.AND P2, PT, R64, R64, PT ;  /* 0x000000404000720b */ /* 0x000fd60003f48000 */
[----:B------:R-:W-:Y:S02]  /*6940*/  @!P1 FSEL R64, R64, R87, P2 ;  /* 0x0000005740409208 */ /* 0x000fe40001000000 */
[C---:B0-----:R-:W-:Y:S02]  /*6950*/  FSETP.GEU.AND P6, PT, R65.reuse, R0, PT ;  /* 0x000000004100720b */ /* 0x041fe40003fce000 */
[C---:B------:R-:W-:Y:S02]  /*6960*/  FSETP.GT.AND P2, PT, R64.reuse, R95, PT ;  /* 0x0000005f4000720b */ /* 0x040fe40003f44000 */
[----:B------:R-:W-:Y:S02]  /*6970*/  FSETP.NAN.AND P1, PT, R65, R65, PT ;  /* 0x000000414100720b */ /* 0x000fe40003f28000 */
[----:B------:R-:W-:-:S07]  /*6980*/  FSETP.NAN.AND P5, PT, R64, R64, PT ;  /* 0x000000404000720b */ /* 0x000fce0003fa8000 */
[----:B------:R-:W-:Y:S02]  /*6990*/  @P6 FSEL R65, R65, R0, P1 ;  /* 0x0000000041416208 */ /* 0x000fe40000800000 */
[----:B------:R-:W-:-:S03]  /*69a0*/  @!P2 FSEL R64, R64, R95, P5 ;  /* 0x0000005f4040a208 */ /* 0x000fc60002800000 */
[----:B------:R-:W0:Y:S01]  /*69b0*/  SHFL.BFLY PT, R0, R65, 0x4, 0x1f ;  /* 0x0c801f0041007f89 */ /* 0x000e2200000e0000 */
[C---:B------:R-:W-:Y:S02]  /*69c0*/  FSETP.GT.AND P1, PT, R64.reuse, R88, PT ;  /* 0x000000584000720b */ /* 0x040fe40003f24000 */
[----:B------:R-:W-:-:S11]  /*69d0*/  FSETP.NAN.AND P2, PT, R64, R64, PT ;  /* 0x000000404000720b */ /* 0x000fd60003f48000 */
[----:B------:R-:W-:-:S04]  /*69e0*/  @!P1 FSEL R64, R64, R88, P2 ;  /* 0x0000005840409208 */ /* 0x000fc80001000000 */
[C---:B------:R-:W-:Y:S02]  /*69f0*/  FSETP.GT.AND P2, PT, R64.reuse, R84, PT ;  /* 0x000000544000720b */ /* 0x040fe40003f44000 */
[----:B------:R-:W-:Y:S02]  /*6a00*/  FSETP.NAN.AND P5, PT, R64, R64, PT ;  /* 0x000000404000720b */ /* 0x000fe40003fa8000 */
[----:B0-----:R-:W-:-:S09]  /*6a10*/  FSETP.GEU.AND P1, PT, R65, R0, PT ;  /* 0x000000004100720b */ /* 0x001fd20003f2e000 */
[----:B------:R-:W-:Y:S02]  /*6a20*/  @!P2 FSEL R64, R64, R84, P5 ;  /* 0x000000544040a208 */ /* 0x000fe40002800000 */
[C---:B------:R-:W-:Y:S02]  /*6a30*/  FSETP.NAN.AND P2, PT, R65.reuse, R65, PT ;  /* 0x000000414100720b */ /* 0x040fe40003f48000 */
[C---:B------:R-:W-:Y:S02]  /*6a40*/  FSETP.GT.AND P5, PT, R64.reuse, R77, PT ;  /* 0x0000004d4000720b */ /* 0x040fe40003fa4000 */
[----:B------:R-:W-:Y:S02]  /*6a50*/  @P1 FSEL R65, R65, R0, P2 ;  /* 0x0000000041411208 */ /* 0x000fe40001000000 */
[----:B------:R-:W-:-:S03]  /*6a60*/  FSETP.NAN.AND P1, PT, R64, R64, PT ;  /* 0x000000404000720b */ /* 0x000fc60003f28000 */
[----:B------:R-:W0:Y:S06]  /*6a70*/  SHFL.BFLY PT, R0, R65, 0x2, 0x1f ;  /* 0x0c401f0041007f89 */ /* 0x000e2c00000e0000 */
[----:B------:R-:W-:Y:S02]  /*6a80*/  @!P5 FSEL R64, R64, R77, P1 ;  /* 0x0000004d4040d208 */ /* 0x000fe40000800000 */
[C---:B------:R-:W-:Y:S02]  /*6a90*/  FSETP.NAN.AND P1, PT, R65.reuse, R65, PT ;  /* 0x000000414100720b */ /* 0x040fe40003f28000 */
[----:B------:R-:W-:Y:S01]  /*6aa0*/  FSETP.NAN.AND P5, PT, R64, R64, PT ;  /* 0x000000404000720b */ /* 0x000fe20003fa8000 */
[----:B------:R-:W1:Y:S01]  /*6ab0*/  SHFL.BFLY PT, R3, R64, 0x10, 0x1f ;  /* 0x0e001f0040037f89 */ /* 0x000e6200000e0000 */
[----:B0-----:R-:W-:-:S02]  /*6ac0*/  FSETP.GEU.AND P6, PT, R65, R0, PT ;  /* 0x000000004100720b */ /* 0x001fc40003fce000 */
[----:B-1----:R-:W-:-:S11]  /*6ad0*/  FSETP.GT.AND P2, PT, R64, R3, PT ;  /* 0x000000034000720b */ /* 0x002fd60003f44000 */
[----:B------:R-:W-:Y:S02]  /*6ae0*/  @P6 FSEL R65, R65, R0, P1 ;  /* 0x0000000041416208 */ /* 0x000fe40000800000 */
[----:B------:R-:W-:Y:S02]  /*6af0*/  @!P5 FSEL R64, R64, R3, P2 ;  /* 0x000000034040d208 */ /* 0x000fe40001000000 */
[----:B------:R-:W-:Y:S01]  /*6b00*/  FSETP.NAN.AND P1, PT, R65, R65, PT ;  /* 0x000000414100720b */ /* 0x000fe20003f28000 */
[----:B------:R-:W0:Y:S01]  /*6b10*/  SHFL.BFLY PT, R0, R65, 0x1, 0x1f ;  /* 0x0c201f0041007f89 */ /* 0x000e2200000e0000 */
[----:B------:R-:W-:-:S03]  /*6b20*/  FSETP.NAN.AND P5, PT, R64, R64, PT ;  /* 0x000000404000720b */ /* 0x000fc60003fa8000 */
[----:B------:R-:W1:Y:S01]  /*6b30*/  SHFL.BFLY PT, R3, R64, 0x8, 0x1f ;  /* 0x0d001f0040037f89 */ /* 0x000e6200000e0000 */
[----:B0-----:R-:W-:Y:S02]  /*6b40*/  FSETP.GEU.AND P6, PT, R65, R0, PT ;  /* 0x000000004100720b */ /* 0x001fe40003fce000 */
[----:B-1----:R-:W-:-:S11]  /*6b50*/  FSETP.GT.AND P2, PT, R64, R3, PT ;  /* 0x000000034000720b */ /* 0x002fd60003f44000 */
[----:B------:R-:W-:Y:S02]  /*6b60*/  @P6 SEL R65, R65, R0, P1 ;  /* 0x0000000041416207 */ /* 0x000fe40000800000 */
[----:B------:R-:W-:-:S03]  /*6b70*/  @!P2 FSEL R64, R64, R3, P5 ;  /* 0x000000034040a208 */ /* 0x000fc60002800000 */
[----:B------:R-:W-:Y:S04]  /*6b80*/  @!P3 STS [R70], R65 ;  /* 0x000000414600b388 */ /* 0x000fe80000000800 */
[----:B------:R-:W-:Y:S01]  /*6b90*/  BAR.SYNC.DEFER_BLOCKING 0x0 ;  /* 0x0000000000007b1d */ /* 0x000fe20000010000 */
[----:B------:R-:W-:-:S05]  /*6ba0*/  FSETP.NAN.AND P2, PT, R64, R64, PT ;  /* 0x000000404000720b */ /* 0x000fca0003f48000 */
[----:B------:R-:W0:Y:S04]  /*6bb0*/  SHFL.BFLY PT, R3, R64, 0x4, 0x1f ;  /* 0x0c801f0040037f89 */ /* 0x000e2800000e0000 */
[----:B------:R-:W1:Y:S01]  /*6bc0*/  @!P4 LDS R2, [R69.X4] ;  /* 0x000000004502c984 */ /* 0x000e620000004800 */
[----:B0-----:R-:W-:-:S13]  /*6bd0*/  FSETP.GT.AND P1, PT, R64, R3, PT ;  /* 0x000000034000720b */ /* 0x001fda0003f24000 */
[----:B------:R-:W-:-:S05]  /*6be0*/  @!P1 FSEL R64, R64, R3, P2 ;  /* 0x0000000340409208 */ /* 0x000fca0001000000 */
[----:B------:R-:W0:Y:S04]  /*6bf0*/  SHFL.BFLY PT, R5, R64, 0x2, 0x1f ;  /* 0x0c401f0040057f89 */ /* 0x000e2800000e0000 */
[----:B-1----:R-:W1:Y:S01]  /*6c00*/  SHFL.BFLY PT, R3, R2, 0x2, 0x1f ;  /* 0x0c401f0002037f89 */ /* 0x002e6200000e0000 */
[----:B------:R-:W-:Y:S02]  /*6c10*/  FSETP.NAN.AND P1, PT, R2, R2, PT ;  /* 0x000000020200720b */ /* 0x000fe40003f28000 */
[----:B0-----:R-:W-:Y:S02]  /*6c20*/  FSETP.GT.AND P2, PT, R64, R5, PT ;  /* 0x000000054000720b */ /* 0x001fe40003f44000 */
[----:B-1----:R-:W-:-:S04]  /*6c30*/  FSETP.GEU.AND P5, PT, R2, R3, PT ;  /* 0x000000030200720b */ /* 0x002fc80003fae000 */
[----:B------:R-:W-:Y:S02]  /*6c40*/  FSEL R3, R2, R3, !P5 ;  /* 0x0000000302037208 */ /* 0x000fe40006800000 */
[----:B------:R-:W-:Y:S02]  /*6c50*/  FSETP.NAN.AND P5, PT, R64, R64, PT ;  /* 0x000000404000720b */ /* 0x000fe40003fa8000 */
[----:B------:R-:W-:-:S03]  /*6c60*/  FSEL R0, R2, R3, P1 ;  /* 0x0000000302007208 */ /* 0x000fc60000800000 */
        /* <DEDUP_REMOVED lines=8> */
[----:B------:R-:W-:-:S03]  /*6cf0*/  @!P2 SEL R64, R64, R5, P5 ;  /* 0x000000054040a207 */ /* 0x000fc60002800000 */
[----:B------:R-:W-:Y:S04]  /*6d00*/  @P0 STS [R69.X4], R0 ;  /* 0x0000000045000388 */ /* 0x000fe80000004800 */
[----:B------:R-:W-:Y:S06]  /*6d10*/  BAR.SYNC.DEFER_BLOCKING 0x0 ;  /* 0x0000000000007b1d */ /* 0x000fec0000010000 */
[----:B------:R-:W-:Y:S04]  /*6d20*/  LDS R2, [RZ] ;  /* 0x00000000ff027984 */ /* 0x000fe80000000800 */
[----:B------:R-:W-:Y:S06]  /*6d30*/  BAR.SYNC.DEFER_BLOCKING 0x0 ;  /* 0x0000000000007b1d */ /* 0x000fec0000010000 */
[----:B------:R-:W-:Y:S04]  /*6d40*/  @!P3 STS [R70], R64 ;  /* 0x000000404600b388 */ /* 0x000fe80000000800 */
[----:B------:R-:W-:Y:S06]  /*6d50*/  BAR.SYNC.DEFER_BLOCKING 0x0 ;  /* 0x0000000000007b1d */ /* 0x000fec0000010000 */
[----:B------:R-:W0:Y:S04]  /*6d60*/  @!P4 LDS R4, [R69.X4] ;  /* 0x000000004504c984 */ /* 0x000e280000004800 */
[----:B0-----:R-:W0:Y:S01]  /*6d70*/  SHFL.BFLY PT, R3, R4, 0x2, 0x1f ;  /* 0x0c401f0004037f89 */ /* 0x001e2200000e0000 */
[----:B------:R-:W-:-:S02]  /*6d80*/  FSETP.NAN.AND P2, PT, R4, R4, PT ;  /* 0x000000040400720b */ /* 0x000fc40003f48000 */
[----:B0-----:R-:W-:-:S04]  /*6d90*/  FSETP.GT.AND P1, PT, R4, R3, PT ;  /* 0x000000030400720b */ /* 0x001fc80003f24000 */
[----:B------:R-:W-:-:S04]  /*6da0*/  FSEL R3, R4, R3, P1 ;  /* 0x0000000304037208 */ /* 0x000fc80000800000 */
[----:B------:R-:W-:-:S04]  /*6db0*/  FSEL R0, R4, R3, P2 ;  /* 0x0000000304007208 */ /* 0x000fc80001000000 */
[C---:B------:R-:W-:Y:S01]  /*6dc0*/  FSETP.NAN.AND P2, PT, R0.reuse, R0, PT ;  /* 0x000000000000720b */ /* 0x040fe20003f48000 */
[----:B------:R-:W0:Y:S02]  /*6dd0*/  SHFL.BFLY PT, R3, R0, 0x1, 0x1f ;  /* 0x0c201f0000037f89 */ /* 0x000e2400000e0000 */
[----:B0-----:R-:W-:-:S13]  /*6de0*/  FSETP.GT.AND P1, PT, R0, R3, PT ;  /* 0x000000030000720b */ /* 0x001fda0003f24000 */
[----:B------:R-:W-:-:S05]  /*6df0*/  @!P1 SEL R0, R0, R3, P2 ;  /* 0x0000000300009207 */ /* 0x000fca0001000000 */
[----:B------:R0:W-:Y:S04]  /*6e00*/  @P0 STS [R69.X4], R0 ;  /* 0x0000000045000388 */ /* 0x0001e80000004800 */
[----:B------:R-:W-:Y:S01]  /*6e10*/  BAR.SYNC.DEFER_BLOCKING 0x0 ;  /* 0x0000000000007b1d */ /* 0x000fe20000010000 */
[----:B------:R-:W-:-:S04]  /*6e20*/  FSETP.GE.AND P0, PT, R2, RZ, PT ;  /* 0x000000ff0200720b */ /* 0x000fc80003f06000 */
[----:B------:R-:W-:Y:S01]  /*6e30*/  FSEL R4, R2, RZ, !P0 ;  /* 0x000000ff02047208 */ /* 0x000fe20004000000 */
[----:B0-----:R-:W-:-:S04]  /*6e40*/  IMAD.U32 R0, RZ, RZ, UR12 ;  /* 0x0000000cff007e24 */ /* 0x001fc8000f8e00ff */
[----:B------:R-:W-:-:S05]  /*6e50*/  FADD R4, RZ, -R4 ;  /* 0x80000004ff047221 */ /* 0x000fca0000000000 */
[----:B------:R-:W-:Y:S01]  /*6e60*/  FSETP.NAN.AND P1, PT, R4, R4, PT ;  /* 0x000000040400720b */ /* 0x000fe20003f28000 */
[----:B------:R-:W0:Y:S02]  /*6e70*/  LDS R3, [RZ] ;  /* 0x00000000ff037984 */ /* 0x000e240000000800 */
[----:B0-----:R-:W-:-:S04]  /*6e80*/  FSETP.GTU.AND P0, PT, R3, RZ, PT ;  /* 0x000000ff0300720b */ /* 0x001fc80003f0c000 */
[----:B------:R-:W-:-:S04]  /*6e90*/  FSEL R5, R3, RZ, P0 ;  /* 0x000000ff03057208 */ /* 0x000fc80000000000 */
[----:B------:R-:W-:-:S04]  /*6ea0*/  FSETP.GT.AND P0, PT, R4, R5, PT ;  /* 0x000000050400720b */ /* 0x000fc80003f04000 */
[----:B------:R-:W-:Y:S01]  /*6eb0*/  @!P1 FSEL R4, R4, R5, P0 ;  /* 0x0000000504049208 */ /* 0x000fe20000000000 */
[----:B------:R-:W-:Y:S01]  /*6ec0*/  IMAD.U32 R5, RZ, RZ, UR5 ;  /* 0x00000005ff057e24 */ /* 0x000fe2000f8e00ff */
[----:B------:R-:W-:-:S03]  /*6ed0*/  UMOV UR5, URZ ;  /* 0x0000003f00057c82 */ /* 0x000fc60008000000 */
[----:B------:R-:W-:Y:S01]  /*6ee0*/  FMUL R6, R4, 0.0078740157186985015869 ;  /* 0x3c01020404067820 */ /* 0x000fe20000400000 */
[----:B------:R-:W-:Y:S01]  /*6ef0*/  IMAD.U32 R4, RZ, RZ, UR4 ;  /* 0x00000004ff047e24 */ /* 0x000fe2000f8e00ff */
[----:B------:R-:W-:-:S03]  /*6f00*/  UMOV UR4, URZ ;  /* 0x0000003f00047c82 */ /* 0x000fc60008000000 */
[C---:B------:R-:W-:Y:S02]  /*6f10*/  FSETP.GT.AND P0, PT, R6.reuse, 9.9999997473787516356e-06, PT ;  /* 0x3727c5ac0600780b */ /* 0x040fe40003f04000 */
[----:B------:R-:W-:-:S11]  /*6f20*/  FSETP.NAN.AND P1, PT, R6, R6, PT ;  /* 0x000000060600720b */ /* 0x000fd60003f28000 */
[----:B------:R-:W-:Y:S02]  /*6f30*/  @!P0 FSEL R6, R6, 9.9999997473787516356e-06, P1 ;  /* 0x3727c5ac06068808 */ /* 0x000fe40000800000 */
[----:B------:R-:W-:Y:S02]  /*6f40*/  LOP3.LUT P0, RZ, R69, 0x7f, RZ, 0xc0, !PT ;  /* 0x0000007f45ff7812 */ /* 0x000fe4000780c0ff */
[C---:B------:R-:W-:Y:S02]  /*6f50*/  FSETP.GT.AND P1, PT, |R6|.reuse, 8.50705917302346158658e+37, PT ;  /* 0x7e8000000600780b */ /* 0x040fe40003f24200 */
[----:B------:R-:W-:Y:S02]  /*6f60*/  FSETP.GEU.AND P2, PT, |R6|, 1.175494350822287508e-38, PT ;  /* 0x008000000600780b */ /* 0x000fe40003f4e200 */
[----:B------:R-:W-:Y:S02]  /*6f70*/  ISETP.LT.AND P0, PT, R0, 0x200, !P0 ;  /* 0x000002000000780c */ /* 0x000fe40004701270 */
[----:B------:R-:W-:Y:S01]  /*6f80*/  F2FP.BF16.PACK_AB R0, R3, R2 ;  /* 0x000000020300723e */ /* 0x000fe200000010ff */
[----:B------:R-:W-:Y:S01]  /*6f90*/  IMAD.U32 R2, RZ, RZ, UR6 ;  /* 0x00000006ff027e24 */ /* 0x000fe2000f8e00ff */
[----:B------:R-:W-:Y:S01]  /*6fa0*/  FSEL R7, R7, 1, P1 ;  /* 0x3f80000007077808 */ /* 0x000fe20000800000 */
[----:B------:R-:W-:Y:S01]  /*6fb0*/  IMAD.U32 R3, RZ, RZ, UR7 ;  /* 0x00000007ff037e24 */ /* 0x000fe2000f8e00ff */
[----:B------:R-:W-:-:S02]  /*6fc0*/  PRMT R8, R0, 0x7610, R8 ;  /* 0x0000761000087816 */ /* 0x000fc40000000008 */
[----:B------:R-:W-:Y:S01]  /*6fd0*/  PRMT R9, R0, 0x7632, R9 ;  /* 0x0000763200097816 */ /* 0x000fe20000000009 */
[----:B------:R-:W-:Y:S02]  /*6fe0*/  @P1 FMUL R6, R6, 0.25 ;  /* 0x3e80000006061820 */ /* 0x000fe40000400000 */
[----:B------:R-:W-:Y:S02]  /*6ff0*/  @!P2 FMUL R7, R7, 16777216 ;  /* 0x4b8000000707a820 */ /* 0x000fe40000400000 */
[----:B------:R-:W-:Y:S01]  /*7000*/  @!P2 FMUL R6, R6, 16777216 ;  /* 0x4b8000000606a820 */ /* 0x000fe20000400000 */
[----:B------:R0:W-:Y:S04]  /*7010*/  @P0 STG.E.U16 [R2.64], R8 ;  /* 0x0000000802000986 */ /* 0x0001e8000c10150a */
[----:B------:R0:W-:Y:S01]  /*7020*/  @P0 STG.E.U16 [R4.64], R9 ;  /* 0x0000000904000986 */ /* 0x0001e2000c10150a */
[----:B------:R-:W1:Y:S02]  /*7030*/  MUFU.RCP R6, R6 ;  /* 0x0000000600067308 */ /* 0x000e640000001000 */
[----:B01----:R-:W-:-:S06]  /*7040*/  FMUL R0, R6, R7 ;  /* 0x0000000706007220 */ /* 0x003fcc0000400000 */
.L_x_5:
[----:B0-----:R-:W-:Y:S01]  /*7050*/  LOP3.LUT R2, R116, UR4, RZ, 0xfc, !PT ;  /* 0x0000000474027c12 */ /* 0x001fe2000f8efcff */
[----:B------:R-:W-:Y:S01]  /*7060*/  IMAD.U32 R3, RZ, RZ, UR5 ;  /* 0x00000005ff037e24 */ /* 0x000fe2000f8e00ff */
[----:B------:R-:W-:Y:S01]  /*7070*/  PLOP3.LUT P1, PT, PT, PT, UP1, 0x40, 0x0 ;  /* 0x000000000000781c */ /* 0x000fe20003f2e818 */
[----:B------:R-:W-:Y:S01]  /*7080*/  IMAD.MOV.U32 R13, RZ, RZ, 0x2 ;  /* 0x00000002ff0d7424 */ /* 0x000fe200078e00ff */
[C---:B------:R-:W-:Y:S01]  /*7090*/  ISETP.LT.U32.AND P0, PT, R2.reuse, 0xc00, PT ;  /* 0x00000c000200780c */ /* 0x040fe20003f01070 */
[----:B------:R-:W-:Y:S01]  /*70a0*/  CS2R R8, SRZ ;  /* 0x0000000000087805 */ /* 0x000fe2000001ff00 */
[----:B------:R-:W-:Y:S01]  /*70b0*/  IADD3 R27, R2, UR13, RZ ;  /* 0x0000000d021b7c10 */ /* 0x000fe2000fffe0ff */
[----:B------:R-:W-:Y:S01]  /*70c0*/  CS2R R10, SRZ ;  /* 0x00000000000a7805 */ /* 0x000fe2000001ff00 */
[----:B------:R-:W-:-:S03]  /*70d0*/  ISETP.LT.U32.AND.EX P0, PT, R3, RZ, P1, P0 ;  /* 0x000000ff0300720c */ /* 0x000fc60000f01100 */
[----:B------:R-:W-:Y:S01]  /*70e0*/  IMAD.WIDE R2, R27, R13, c[0x0][0x1a8] ;  /* 0x00006a001b027625 */ /* 0x000fe200078e020d */
[----:B------:R-:W-:Y:S01]  /*70f0*/  IADD3 R12, R14, UR4, RZ ;  /* 0x000000040e0c7c10 */ /* 0x000fe2000fffe0ff */
[----:B------:R-:W-:Y:S01]  /*7100*/  CS2R R4, SRZ ;  /* 0x0000000000047805 */ /* 0x000fe2000001ff00 */
[----:B------:R-:W-:-:S07]  /*7110*/  CS2R R6, SRZ ;  /* 0x0000000000067805 */ /* 0x000fce000001ff00 */
[----:B------:R-:W2:Y:S01]  /*7120*/  @P0 LDG.E.EF.128 R8, [R2.64] ;  /* 0x0000000a02080981 */ /* 0x000ea2000c0e1d00 */
[----:B------:R-:W-:-:S05]  /*7130*/  IMAD.WIDE R12, R12, R13, c[0x0][0x1a8] ;  /* 0x00006a000c0c7625 */ /* 0x000fca00078e020d */
[----:B------:R0:W3:Y:S01]  /*7140*/  @P0 LDG.E.EF.128 R4, [R12.64] ;  /* 0x0000000a0c040981 */ /* 0x0000e2000c0e1d00 */
[----:B------:R-:W-:Y:S01]  /*7150*/  UMOV UR4, 0x800 ;  /* 0x0000080000047882 */ /* 0x000fe20000000000 */
[C---:B--2---:R-:W-:Y:S01]  /*7160*/  IMAD.U32 R15, R8.reuse, 0x10000, RZ ;  /* 0x00010000080f7824 */ /* 0x044fe200078e00ff */
[----:B------:R-:W-:Y:S01]  /*7170*/  PRMT R8, R8, 0x7632, R8 ;  /* 0x0000763208087816 */ /* 0x000fe20000000008 */
[C---:B------:R-:W-:Y:S01]  /*7180*/  IMAD.U32 R3, R10.reuse, 0x10000, RZ ;  /* 0x000100000a037824 */ /* 0x040fe200078e00ff */
[----:B------:R-:W-:Y:S01]  /*7190*/  PRMT R10, R10, 0x7632, R10 ;  /* 0x000076320a0a7816 */ /* 0x000fe2000000000a */
[C---:B------:R-:W-:Y:S01]  /*71a0*/  FMUL R16, R0.reuse, R15 ;  /* 0x0000000f00107220 */ /* 0x040fe20000400000 */
[----:B------:R-:W-:Y:S01]  /*71b0*/  IMAD.U32 R15, R9, 0x10000, RZ ;  /* 0x00010000090f7824 */ /* 0x000fe200078e00ff */
[C---:B------:R-:W-:Y:S01]  /*71c0*/  FMUL R2, R0.reuse, R3 ;  /* 0x0000000300027220 */ /* 0x040fe20000400000 */
[----:B------:R-:W-:Y:S01]  /*71d0*/  IMAD.U32 R3, R11, 0x10000, RZ ;  /* 0x000100000b037824 */ /* 0x000fe200078e00ff */
[----:B------:R-:W-:Y:S01]  /*71e0*/  PRMT R9, R9, 0x7632, R9 ;  /* 0x0000763209097816 */ /* 0x000fe20000000009 */
[C---:B------:R-:W-:Y:S01]  /*71f0*/  FMUL R15, R0.reuse, R15 ;  /* 0x0000000f000f7220 */ /* 0x040fe20000400000 */
[----:B------:R-:W1:Y:S01]  /*7200*/  FRND R16, R16 ;  /* 0x0000001000107307 */ /* 0x000e620000201000 */
[----:B0-----:R-:W-:Y:S01]  /*7210*/  FMUL R12, R0, R3 ;  /* 0x00000003000c7220 */ /* 0x001fe20000400000 */
[----:B---3--:R-:W-:Y:S01]  /*7220*/  IMAD.U32 R3, R5, 0x10000, RZ ;  /* 0x0001000005037824 */ /* 0x008fe200078e00ff */
[----:B------:R-:W-:Y:S01]  /*7230*/  PRMT R11, R11, 0x7632, R11 ;  /* 0x000076320b0b7816 */ /* 0x000fe2000000000b */
[----:B------:R-:W-:Y:S01]  /*7240*/  IMAD.U32 R9, R9, 0x10000, RZ ;  /* 0x0001000009097824 */ /* 0x000fe200078e00ff */
[----:B------:R-:W-:Y:S01]  /*7250*/  PRMT R5, R5, 0x7632, R5 ;  /* 0x0000763205057816 */ /* 0x000fe20000000005 */
[C---:B------:R-:W-:Y:S01]  /*7260*/  IMAD.U32 R13, R4.reuse, 0x10000, RZ ;  /* 0x00010000040d7824 */ /* 0x040fe200078e00ff */
[----:B------:R-:W-:Y:S01]  /*7270*/  PRMT R4, R4, 0x7632, R4 ;  /* 0x0000763204047816 */ /* 0x000fe20000000004 */
[----:B------:R0:W2:Y:S01]  /*7280*/  FRND R18, R15 ;  /* 0x0000000f00127307 */ /* 0x0000a20000201000 */
[C---:B------:R-:W-:Y:S01]  /*7290*/  FMUL R9, R0.reuse, R9 ;  /* 0x0000000900097220 */ /* 0x040fe20000400000 */
[----:B------:R-:W-:Y:S01]  /*72a0*/  FMUL R17, R0, R13 ;  /* 0x0000000d00117220 */ /* 0x000fe20000400000 */
[C---:B------:R-:W-:Y:S01]  /*72b0*/  IMAD.U32 R13, R6.reuse, 0x10000, RZ ;  /* 0x00010000060d7824 */ /* 0x040fe200078e00ff */
[----:B------:R-:W-:Y:S01]  /*72c0*/  PRMT R6, R6, 0x7632, R6 ;  /* 0x0000763206067816 */ /* 0x000fe20000000006 */
[----:B------:R-:W-:-:S02]  /*72d0*/  IMAD.U32 R11, R11, 0x10000, RZ ;  /* 0x000100000b0b7824 */ /* 0x000fc400078e00ff */
[C---:B------:R-:W-:Y:S01]  /*72e0*/  FMUL R13, R0.reuse, R13 ;  /* 0x0000000d000d7220 */ /* 0x040fe20000400000 */
[----:B------:R-:W3:Y:S01]  /*72f0*/  FRND R19, R2 ;  /* 0x0000000200137307 */ /* 0x000ee20000201000 */
[----:B0-----:R-:W-:Y:S01]  /*7300*/  FMUL R15, R0, R3 ;  /* 0x00000003000f7220 */ /* 0x001fe20000400000 */
[----:B------:R-:W-:Y:S01]  /*7310*/  IMAD.U32 R3, R7, 0x10000, RZ ;  /* 0x0001000007037824 */ /* 0x000fe200078e00ff */
[----:B-1----:R-:W-:Y:S01]  /*7320*/  FSETP.GT.AND P2, PT, R16, -127, PT ;  /* 0xc2fe00001000780b */ /* 0x002fe20003f44000 */
[----:B------:R-:W-:Y:S01]  /*7330*/  FMUL R11, R0, R11 ;  /* 0x0000000b000b7220 */ /* 0x000fe20000400000 */
[----:B------:R-:W-:Y:S01]  /*7340*/  FSETP.NAN.AND P3, PT, R16, R16, PT ;  /* 0x000000101000720b */ /* 0x000fe20003f68000 */
[----:B------:R-:W-:Y:S01]  /*7350*/  IMAD.U32 R5, R5, 0x10000, RZ ;  /* 0x0001000005057824 */ /* 0x000fe200078e00ff */
[----:B------:R-:W-:Y:S01]  /*7360*/  PRMT R7, R7, 0x7632, R7 ;  /* 0x0000763207077816 */ /* 0x000fe20000000007 */
[----:B------:R0:W1:Y:S01]  /*7370*/  FRND R20, R12 ;  /* 0x0000000c00147307 */ /* 0x0000620000201000 */
[----:B--2---:R-:W-:Y:S01]  /*7380*/  FSETP.GT.AND P4, PT, R18, -127, PT ;  /* 0xc2fe00001200780b */ /* 0x004fe20003f84000 */
[----:B------:R-:W-:-:S02]  /*7390*/  FMUL R5, R0, R5 ;  /* 0x0000000500057220 */ /* 0x000fc40000400000 */
[----:B------:R-:W-:-:S04]  /*73a0*/  IMAD.U32 R7, R7, 0x10000, RZ ;  /* 0x0001000007077824 */ /* 0x000fc800078e00ff */
[----:B------:R-:W-:Y:S01]  /*73b0*/  FRND R21, R15 ;  /* 0x0000000f00157307 */ /* 0x000fe20000201000 */
[----:B0-----:R-:W-:Y:S01]  /*73c0*/  FMUL R12, R0, R3 ;  /* 0x00000003000c7220 */ /* 0x001fe20000400000 */
[----:B------:R-:W-:Y:S01]  /*73d0*/  IMAD.U32 R3, R8, 0x10000, RZ ;  /* 0x0001000008037824 */ /* 0x000fe200078e00ff */
[----:B---3--:R-:W-:Y:S01]  /*73e0*/  FSETP.GT.AND P1, PT, R19, -127, PT ;  /* 0xc2fe00001300780b */ /* 0x008fe20003f24000 */
[----:B------:R-:W-:Y:S01]  /*73f0*/  FMUL R7, R0, R7 ;  /* 0x0000000700077220 */ /* 0x000fe20000400000 */
[----:B------:R-:W-:Y:S01]  /*7400*/  @!P2 FSEL R16, R16, -127, P3 ;  /* 0xc2fe00001010a808 */ /* 0x000fe20001800000 */
[----:B------:R-:W-:Y:S01]  /*7410*/  FMUL R2, R0, R3 ;  /* 0x0000000300027220 */ /* 0x000fe20000400000 */
[----:B------:R-:W-:Y:S01]  /*7420*/  FSETP.NAN.AND P2, PT, R18, R18, PT ;  /* 0x000000121200720b */ /* 0x000fe20003f48000 */
[----:B------:R-:W0:Y:S01]  /*7430*/  FRND R9, R9 ;  /* 0x0000000900097307 */ /* 0x000e220000201000 */
[----:B-1----:R-:W-:Y:S01]  /*7440*/  FSETP.GT.AND P3, PT, R20, -127, PT ;  /* 0xc2fe00001400780b */ /* 0x002fe20003f64000 */
[----:B------:R-:W-:Y:S01]  /*7450*/  IMAD.U32 R3, R10, 0x10000, RZ ;  /* 0x000100000a037824 */ /* 0x000fe200078e00ff */
[----:B------:R-:W-:-:S02]  /*7460*/  @!P4 FSEL R18, R18, -127, P2 ;  /* 0xc2fe00001212c808 */ /* 0x000fc40001000000 */
[C---:B------:R-:W-:Y:S01]  /*7470*/  FSETP.NAN.AND P2, PT, R19.reuse, R19, PT ;  /* 0x000000131300720b */ /* 0x040fe20003f48000 */
[----:B------:R-:W-:Y:S01]  /*7480*/  FMUL R8, R0, R3 ;  /* 0x0000000300087220 */ /* 0x000fe20000400000 */
[----:B------:R-:W-:Y:S01]  /*7490*/  IMAD.U32 R3, R4, 0x10000, RZ ;  /* 0x0001000004037824 */ /* 0x000fe200078e00ff */
[----:B------:R1:W2:Y:S01]  /*74a0*/  FRND R15, R2 ;  /* 0x00000002000f7307 */ /* 0x0002a20000201000 */
[----:B------:R-:W-:Y:S02]  /*74b0*/  @!P1 FSEL R19, R19, -127, P2 ;  /* 0xc2fe000013139808 */ /* 0x000fe40001000000 */
[----:B------:R-:W-:Y:S02]  /*74c0*/  FSETP.NAN.AND P1, PT, R20, R20, PT ;  /* 0x000000141400720b */ /* 0x000fe40003f28000 */
[----:B------:R-:W-:Y:S02]  /*74d0*/  FSETP.GEU.AND P4, PT, R16, 127, PT ;  /* 0x42fe00001000780b */ /* 0x000fe40003f8e000 */
[----:B------:R-:W-:Y:S01]  /*74e0*/  @!P3 FSEL R20, R20, -127, P1 ;  /* 0xc2fe00001414b808 */ /* 0x000fe20000800000 */
[----:B------:R-:W3:Y:S01]  /*74f0*/  FRND R17, R17 ;  /* 0x0000001100117307 */ /* 0x000ee20000201000 */
[----:B-1----:R-:W-:Y:S01]  /*7500*/  FMUL R2, R0, R3 ;  /* 0x0000000300027220 */ /* 0x002fe20000400000 */
[C---:B0-----:R-:W-:Y:S01]  /*7510*/  FSETP.GT.AND P2, PT, R9.reuse, -127, PT ;  /* 0xc2fe00000900780b */ /* 0x041fe20003f44000 */
[----:B------:R-:W-:Y:S01]  /*7520*/  IMAD.U32 R3, R6, 0x10000, RZ ;  /* 0x0001000006037824 */ /* 0x000fe200078e00ff */
[----:B------:R-:W-:-:S03]  /*7530*/  FSETP.NAN.AND P3, PT, R9, R9, PT ;  /* 0x000000090900720b */ /* 0x000fc60003f68000 */
[----:B------:R-:W-:Y:S01]  /*7540*/  FMUL R3, R0, R3 ;  /* 0x0000000300037220 */ /* 0x000fe20000400000 */
[C---:B--2---:R-:W-:Y:S01]  /*7550*/  FSETP.GT.AND P5, PT, R15.reuse, -127, PT ;  /* 0xc2fe00000f00780b */ /* 0x044fe20003fa4000 */
[----:B------:R-:W0:Y:S01]  /*7560*/  F2I.S16.TRUNC.NTZ R6, R16 ;  /* 0x0000001000067305 */ /* 0x000e22000020e900 */
[----:B------:R-:W-:-:S05]  /*7570*/  FSETP.NAN.AND P1, PT, R15, R15, PT ;  /* 0x0000000f0f00720b */ /* 0x000fca0003f28000 */
[----:B------:R-:W-:Y:S02]  /*7580*/  @!P2 FSEL R9, R9, -127, P3 ;  /* 0xc2fe00000909a808 */ /* 0x000fe40001800000 */
[----:B------:R-:W1:Y:S01]  /*7590*/  FRND R8, R8 ;  /* 0x0000000800087307 */ /* 0x000e620000201000 */
[----:B------:R-:W-:Y:S02]  /*75a0*/  FSETP.GT.AND P3, PT, R21, -127, PT ;  /* 0xc2fe00001500780b */ /* 0x000fe40003f64000 */
[----:B------:R-:W-:Y:S02]  /*75b0*/  FSETP.GEU.AND P2, PT, R18, 127, PT ;  /* 0x42fe00001200780b */ /* 0x000fe40003f4e000 */
[----:B------:R-:W-:Y:S02]  /*75c0*/  @!P5 FSEL R15, R15, -127, P1 ;  /* 0xc2fe00000f0fd808 */ /* 0x000fe40000800000 */
[----:B---3--:R-:W-:Y:S01]  /*75d0*/  FSETP.GT.AND P1, PT, R17, -127, PT ;  /* 0xc2fe00001100780b */ /* 0x008fe20003f24000 */
[----:B------:R-:W2:Y:S01]  /*75e0*/  F2I.S16.TRUNC.NTZ R10, R18 ;  /* 0x00000012000a7305 */ /* 0x000ea2000020e900 */
[----:B------:R-:W-:-:S02]  /*75f0*/  FSETP.NAN.AND P5, PT, R16, R16, PT ;  /* 0x000000101000720b */ /* 0x000fc40003fa8000 */
[----:B0-----:R-:W-:Y:S02]  /*7600*/  LOP3.LUT R25, R6, 0xffff, RZ, 0xc0, !PT ;  /* 0x0000ffff06197812 */ /* 0x001fe400078ec0ff */
[----:B------:R-:W-:Y:S02]  /*7610*/  FSETP.NAN.AND P6, PT, R17, R17, PT ;  /* 0x000000111100720b */ /* 0x000fe40003fc8000 */
[----:B------:R-:W-:Y:S01]  /*7620*/  @P4 SEL R25, R25, 0x7f, P5 ;  /* 0x0000007f19194807 */ /* 0x000fe20002800000 */
[----:B------:R-:W0:Y:S01]  /*7630*/  FRND R11, R11 ;  /* 0x0000000b000b7307 */ /* 0x000e220000201000 */
[----:B-1----:R-:W-:Y:S02]  /*7640*/  FSETP.GT.AND P5, PT, R8, -127, PT ;  /* 0xc2fe00000800780b */ /* 0x002fe40003fa4000 */
[----:B------:R-:W-:Y:S02]  /*7650*/  FSETP.NAN.AND P4, PT, R18, R18, PT ;  /* 0x000000121200720b */ /* 0x000fe40003f88000 */
[----:B------:R-:W-:-:S02]  /*7660*/  @!P1 FSEL R17, R17, -127, P6 ;  /* 0xc2fe000011119808 */ /* 0x000fc40003000000 */
[----:B------:R-:W-:Y:S01]  /*7670*/  FSETP.GEU.AND P1, PT, R15, 127, PT ;  /* 0x42fe00000f00780b */ /* 0x000fe20003f2e000 */
[----:B------:R-:W1:Y:S01]  /*7680*/  F2I.S16.TRUNC.NTZ R4, R15 ;  /* 0x0000000f00047305 */ /* 0x000e62000020e900 */
[C---:B------:R-:W-:Y:S02]  /*7690*/  FSETP.NAN.AND P6, PT, R21.reuse, R21, PT ;  /* 0x000000151500720b */ /* 0x040fe40003fc8000 */
[----:B--2---:R-:W-:Y:S02]  /*76a0*/  LOP3.LUT R23, R10, 0xffff, RZ, 0xc0, !PT ;  /* 0x0000ffff0a177812 */ /* 0x004fe400078ec0ff */
[----:B------:R-:W-:Y:S02]  /*76b0*/  @!P3 FSEL R21, R21, -127, P6 ;  /* 0xc2fe00001515b808 */ /* 0x000fe40003000000 */
[----:B------:R-:W-:Y:S01]  /*76c0*/  FSETP.GEU.AND P3, PT, R9, 127, PT ;  /* 0x42fe00000900780b */ /* 0x000fe20003f6e000 */
[----:B------:R-:W2:Y:S01]  /*76d0*/  FRND R2, R2 ;  /* 0x0000000200027307 */ /* 0x000ea20000201000 */
[----:B------:R-:W-:-:S02]  /*76e0*/  @P2 SEL R23, R23, 0x7f, P4 ;  /* 0x0000007f17172807 */ /* 0x000fc40002000000 */
[----:B------:R-:W-:Y:S02]  /*76f0*/  FSETP.NAN.AND P2, PT, R15, R15, PT ;  /* 0x0000000f0f00720b */ /* 0x000fe40003f48000 */
[----:B0-----:R-:W-:Y:S02]  /*7700*/  FSETP.GT.AND P4, PT, R11, -127, PT ;  /* 0xc2fe00000b00780b */ /* 0x001fe40003f84000 */
[----:B------:R-:W-:Y:S01]  /*7710*/  FSETP.NAN.AND P6, PT, R8, R8, PT ;  /* 0x000000080800720b */ /* 0x000fe20003fc8000 */
[----:B------:R-:W0:Y:S01]  /*7720*/  F2I.S16.TRUNC.NTZ R6, R9 ;  /* 0x0000000900067305 */ /* 0x000e22000020e900 */
[----:B-1----:R-:W-:Y:S02]  /*7730*/  LOP3.LUT R4, R4, 0xffff, RZ, 0xc0, !PT ;  /* 0x0000ffff04047812 */ /* 0x002fe400078ec0ff */
[----:B------:R-:W-:Y:S02]  /*7740*/  @!P5 FSEL R8, R8, -127, P6 ;  /* 0xc2fe00000808d808 */ /* 0x000fe40003000000 */
[----:B------:R-:W-:-:S02]  /*7750*/  @P1 SEL R4, R4, 0x7f, P2 ;  /* 0x0000007f04041807 */ /* 0x000fc40001000000 */
[----:B------:R-:W-:Y:S01]  /*7760*/  FSETP.NAN.AND P5, PT, R9, R9, PT ;  /* 0x000000090900720b */ /* 0x000fe20003fa8000 */
[----:B------:R-:W1:Y:S01]  /*7770*/  FRND R13, R13 ;  /* 0x0000000d000d7307 */ /* 0x000e620000201000 */
[----:B------:R-:W-:Y:S02]  /*7780*/  FSETP.GEU.AND P2, PT, R19, 127, PT ;  /* 0x42fe00001300780b */ /* 0x000fe40003f4e000 */
[----:B--2---:R-:W-:Y:S02]  /*7790*/  FSETP.GT.AND P1, PT, R2, -127, PT ;  /* 0xc2fe00000200780b */ /* 0x004fe40003f24000 */
[----:B------:R-:W-:Y:S02]  /*77a0*/  FSETP.NAN.AND P6, PT, R11, R11, PT ;  /* 0x0000000b0b00720b */ /* 0x000fe40003fc8000 */
[----:B------:R-:W-:Y:S01]  /*77b0*/  PRMT R25, R25, 0x3340, R4 ;  /* 0x0000334019197816 */ /* 0x000fe20000000004 */
[----:B------:R-:W2:Y:S01]  /*77c0*/  F2I.S16.TRUNC.NTZ R22, R19 ;  /* 0x0000001300167305 */ /* 0x000ea2000020e900 */
[----:B0-----:R-:W-:-:S02]  /*77d0*/  LOP3.LUT R6, R6, 0xffff, RZ, 0xc0, !PT ;  /* 0x0000ffff06067812 */ /* 0x001fc400078ec0ff */
[----:B------:R-:W-:Y:S02]  /*77e0*/  @!P4 FSEL R11, R11, -127, P6 ;  /* 0xc2fe00000b0bc808 */ /* 0x000fe40003000000 */
[----:B------:R-:W-:Y:S02]  /*77f0*/  @P3 SEL R6, R6, 0x7f, P5 ;  /* 0x0000007f06063807 */ /* 0x000fe40002800000 */
[----:B------:R-:W-:Y:S01]  /*7800*/  FSETP.NAN.AND P4, PT, R19, R19, PT ;  /* 0x000000131300720b */ /* 0x000fe20003f88000 */
[----:B------:R-:W0:Y:S01]  /*7810*/  FRND R12, R12 ;  /* 0x0000000c000c7307 */ /* 0x000e220000201000 */
[----:B-1----:R-:W-:Y:S02]  /*7820*/  FSETP.GT.AND P5, PT, R13, -127, PT ;  /* 0xc2fe00000d00780b */ /* 0x002fe40003fa4000 */
[----:B------:R-:W-:Y:S02]  /*7830*/  FSETP.GEU.AND P3, PT, R20, 127, PT ;  /* 0x42fe00001400780b */ /* 0x000fe40003f6e000 */
[----:B------:R-:W-:-:S02]  /*7840*/  FSETP.NAN.AND P6, PT, R2, R2, PT ;  /* 0x000000020200720b */ /* 0x000fc40003fc8000 */
[----:B------:R-:W-:Y:S01]  /*7850*/  PRMT R6, R23, 0x3340, R6 ;  /* 0x0000334017067816 */ /* 0x000fe20000000006 */
[----:B------:R-:W1:Y:S01]  /*7860*/  F2I.S16.TRUNC.NTZ R24, R20 ;  /* 0x0000001400187305 */ /* 0x000e62000020e900 */
[----:B--2---:R-:W-:Y:S02]  /*7870*/  LOP3.LUT R22, R22, 0xffff, RZ, 0xc0, !PT ;  /* 0x0000ffff16167812 */ /* 0x004fe400078ec0ff */
[----:B------:R-:W-:Y:S02]  /*7880*/  @!P1 FSEL R2, R2, -127, P6 ;  /* 0xc2fe000002029808 */ /* 0x000fe40003000000 */
[----:B------:R-:W-:Y:S02]  /*7890*/  @P2 SEL R22, R22, 0x7f, P4 ;  /* 0x0000007f16162807 */ /* 0x000fe40002000000 */
[----:B------:R-:W-:Y:S01]  /*78a0*/  FSETP.NAN.AND P6, PT, R13, R13, PT ;  /* 0x0000000d0d00720b */ /* 0x000fe20003fc8000 */
[----:B------:R-:W2:Y:S01]  /*78b0*/  FRND R5, R5 ;  /* 0x0000000500057307 */ /* 0x000ea20000201000 */
[----:B0-----:R-:W-:-:S02]  /*78c0*/  FSETP.GT.AND P2, PT, R12, -127, PT ;  /* 0xc2fe00000c00780b */ /* 0x001fc40003f44000 */
[----:B------:R-:W-:Y:S02]  /*78d0*/  FSETP.GEU.AND P1, PT, R8, 127, PT ;  /* 0x42fe00000800780b */ /* 0x000fe40003f2e000 */
[----:B------:R-:W-:Y:S02]  /*78e0*/  FSETP.NAN.AND P4, PT, R20, R20, PT ;  /* 0x000000141400720b */ /* 0x000fe40003f88000 */
[----:B------:R-:W-:Y:S01]  /*78f0*/  @!P5 FSEL R13, R13, -127, P6 ;  /* 0xc2fe00000d0dd808 */ /* 0x000fe20003000000 */
[----:B------:R-:W0:Y:S01]  /*7900*/  F2I.S16.TRUNC.NTZ R9, R8 ;  /* 0x0000000800097305 */ /* 0x000e22000020e900 */
[----:B-1----:R-:W-:Y:S02]  /*7910*/  LOP3.LUT R15, R24, 0xffff, RZ, 0xc0, !PT ;  /* 0x0000ffff180f7812 */ /* 0x002fe400078ec0ff */
[----:B------:R-:W-:Y:S02]  /*7920*/  FSETP.GEU.AND P5, PT, R11, 127, PT ;  /* 0x42fe00000b00780b */ /* 0x000fe40003fae000 */
[----:B------:R-:W-:-:S02]  /*7930*/  @P3 SEL R15, R15, 0x7f, P4 ;  /* 0x0000007f0f0f3807 */ /* 0x000fc40002000000 */
[----:B------:R-:W-:Y:S01]  /*7940*/  FSETP.NAN.AND P3, PT, R8, R8, PT ;  /* 0x000000080800720b */ /* 0x000fe20003f68000 */
[----:B------:R-:W1:Y:S01]  /*7950*/  FRND R3, R3 ;  /* 0x0000000300037307 */ /* 0x000e620000201000 */
[----:B--2---:R-:W-:Y:S02]  /*7960*/  FSETP.GT.AND P6, PT, R5, -127, PT ;  /* 0xc2fe00000500780b */ /* 0x004fe40003fc4000 */
[----:B------:R-:W-:-:S04]  /*7970*/  FSETP.NAN.AND P4, PT, R12, R12, PT ;  /* 0x0000000c0c00720b */ /* 0x000fc80003f88000 */
[----:B------:R-:W-:Y:S01]  /*7980*/  @!P2 FSEL R12, R12, -127, P4 ;  /* 0xc2fe00000c0ca808 */ /* 0x000fe20002000000 */
[----:B------:R-:W2:Y:S01]  /*7990*/  F2I.S16.TRUNC.NTZ R10, R11 ;  /* 0x0000000b000a7305 */ /* 0x000ea2000020e900 */
[----:B0-----:R-:W-:Y:S02]  /*79a0*/  LOP3.LUT R9, R9, 0xffff, RZ, 0xc0, !PT ;  /* 0x0000ffff09097812 */ /* 0x001fe400078ec0ff */
[----:B------:R-:W-:Y:S02]  /*79b0*/  FSETP.NAN.AND P4, PT, R5, R5, PT ;  /* 0x000000050500720b */ /* 0x000fe40003f88000 */
[----:B------:R-:W-:Y:S02]  /*79c0*/  @P1 SEL R9, R9, 0x7f, P3 ;  /* 0x0000007f09091807 */ /* 0x000fe40001800000 */
[----:B------:R-:W-:Y:S01]  /*79d0*/  FSETP.GEU.AND P3, PT, R2, 127, PT ;  /* 0x42fe00000200780b */ /* 0x000fe20003f6e000 */
[----:B------:R-:W0:Y:S01]  /*79e0*/  FRND R7, R7 ;  /* 0x0000000700077307 */ /* 0x000e220000201000 */
[----:B-1----:R-:W-:-:S02]  /*79f0*/  FSETP.GT.AND P1, PT, R3, -127, PT ;  /* 0xc2fe00000300780b */ /* 0x002fc40003f24000 */
[----:B------:R-:W-:Y:S02]  /*7a00*/  FSETP.NAN.AND P2, PT, R11, R11, PT ;  /* 0x0000000b0b00720b */ /* 0x000fe40003f48000 */
[----:B------:R-:W-:Y:S02]  /*7a10*/  @!P6 FSEL R5, R5, -127, P4 ;  /* 0xc2fe00000505e808 */ /* 0x000fe40002000000 */
[----:B------:R-:W-:Y:S01]  /*7a20*/  FSETP.NAN.AND P6, PT, R3, R3, PT ;  /* 0x000000030300720b */ /* 0x000fe20003fc8000 */
[----:B------:R-:W1:Y:S01]  /*7a30*/  F2I.S16.TRUNC.NTZ R16, R2 ;  /* 0x0000000200107305 */ /* 0x000e62000020e900 */
[----:B--2---:R-:W-:Y:S02]  /*7a40*/  LOP3.LUT R10, R10, 0xffff, RZ, 0xc0, !PT ;  /* 0x0000ffff0a0a7812 */ /* 0x004fe400078ec0ff */
[----:B------:R-:W-:Y:S02]  /*7a50*/  PRMT R9, R22, 0x3340, R9 ;  /* 0x0000334016097816 */ /* 0x000fe40000000009 */
[----:B------:R-:W-:-:S02]  /*7a60*/  @P5 SEL R10, R10, 0x7f, P2 ;  /* 0x0000007f0a0a5807 */ /* 0x000fc40001000000 */
[----:B------:R-:W-:Y:S01]  /*7a70*/  FSETP.NAN.AND P5, PT, R2, R2, PT ;  /* 0x000000020200720b */ /* 0x000fe20003fa8000 */
[----:B------:R-:W2:Y:S01]  /*7a80*/  F2I.S16.TRUNC.NTZ R18, R17 ;  /* 0x0000001100127305 */ /* 0x000ea2000020e900 */
[----:B0-----:R-:W-:Y:S02]  /*7a90*/  FSETP.GT.AND P4, PT, R7, -127, PT ;  /* 0xc2fe00000700780b */ /* 0x001fe40003f84000 */
[----:B------:R-:W-:Y:S02]  /*7aa0*/  FSETP.GEU.AND P2, PT, R17, 127, PT ;  /* 0x42fe00001100780b */ /* 0x000fe40003f4e000 */
[----:B------:R-:W-:Y:S02]  /*7ab0*/  @!P1 FSEL R3, R3, -127, P6 ;  /* 0xc2fe000003039808 */ /* 0x000fe40003000000 */
[----:B------:R-:W-:Y:S01]  /*7ac0*/  FSETP.NAN.AND P6, PT, R7, R7, PT ;  /* 0x000000070700720b */ /* 0x000fe20003fc8000 */
[----:B------:R-:W0:Y:S01]  /*7ad0*/  F2I.S16.TRUNC.NTZ R26, R21 ;  /* 0x00000015001a7305 */ /* 0x000e22000020e900 */
[----:B-1----:R-:W-:-:S02]  /*7ae0*/  LOP3.LUT R16, R16, 0xffff, RZ, 0xc0, !PT ;  /* 0x0000ffff10107812 */ /* 0x002fc400078ec0ff */
[----:B------:R-:W-:Y:S02]  /*7af0*/  FSETP.GEU.AND P1, PT, R5, 127, PT ;  /* 0x42fe00000500780b */ /* 0x000fe40003f2e000 */
[----:B------:R-:W-:Y:S02]  /*7b00*/  @P3 SEL R16, R16, 0x7f, P5 ;  /* 0x0000007f10103807 */ /* 0x000fe40002800000 */
[----:B------:R-:W-:Y:S01]  /*7b10*/  FSETP.GEU.AND P3, PT, R21, 127, PT ;  /* 0x42fe00001500780b */ /* 0x000fe20003f6e000 */
[----:B------:R-:W1:Y:S01]  /*7b20*/  F2I.S16.TRUNC.NTZ R2, R5 ;  /* 0x0000000500027305 */ /* 0x000e62000020e900 */
[----:B------:R-:W-:Y:S02]  /*7b30*/  FSETP.NAN.AND P5, PT, R17, R17, PT ;  /* 0x000000111100720b */ /* 0x000fe40003fa8000 */
[----:B------:R-:W-:Y:S02]  /*7b40*/  @!P4 FSEL R7, R7, -127, P6 ;  /* 0xc2fe00000707c808 */ /* 0x000fe40003000000 */
[----:B--2---:R-:W-:-:S02]  /*7b50*/  LOP3.LUT R17, R18, 0xffff, RZ, 0xc0, !PT ;  /* 0x0000ffff12117812 */ /* 0x004fc400078ec0ff */
[----:B------:R-:W-:Y:S01]  /*7b60*/  FSETP.NAN.AND P6, PT, R5, R5, PT ;  /* 0x000000050500720b */ /* 0x000fe20003fc8000 */
[----:B------:R-:W2:Y:S01]  /*7b70*/  F2I.S16.TRUNC.NTZ R8, R13 ;  /* 0x0000000d00087305 */ /* 0x000ea2000020e900 */
[----:B------:R-:W-:Y:S02]  /*7b80*/  @P2 SEL R17, R17, 0x7f, P5 ;  /* 0x0000007f11112807 */ /* 0x000fe40002800000 */
[----:B------:R-:W-:Y:S02]  /*7b90*/  FSETP.NAN.AND P5, PT, R21, R21, PT ;  /* 0x000000151500720b */ /* 0x000fe40003fa8000 */
[----:B------:R-:W-:Y:S02]  /*7ba0*/  FSETP.GEU.AND P2, PT, R13, 127, PT ;  /* 0x42fe00000d00780b */ /* 0x000fe40003f4e000 */
[----:B0-----:R-:W-:Y:S01]  /*7bb0*/  LOP3.LUT R11, R26, 0xffff, RZ, 0xc0, !PT ;  /* 0x0000ffff1a0b7812 */ /* 0x001fe200078ec0ff */
[----:B------:R-:W0:Y:S01]  /*7bc0*/  F2I.S16.TRUNC.NTZ R19, R12 ;  /* 0x0000000c00137305 */ /* 0x000e22000020e900 */
[----:B-1----:R-:W-:-:S02]  /*7bd0*/  LOP3.LUT R2, R2, 0xffff, RZ, 0xc0, !PT ;  /* 0x0000ffff02027812 */ /* 0x002fc400078ec0ff */
[----:B------:R-:W-:Y:S02]  /*7be0*/  @P3 SEL R11, R11, 0x7f, P5 ;  /* 0x0000007f0b0b3807 */ /* 0x000fe40002800000 */
[----:B------:R-:W-:Y:S02]  /*7bf0*/  @P1 SEL R2, R2, 0x7f, P6 ;  /* 0x0000007f02021807 */ /* 0x000fe40003000000 */
[----:B------:R-:W-:Y:S01]  /*7c00*/  FSETP.GEU.AND P3, PT, R12, 127, PT ;  /* 0x42fe00000c00780b */ /* 0x000fe20003f6e000 */
[----:B------:R-:W1:Y:S01]  /*7c10*/  F2I.S16.TRUNC.NTZ R4, R3 ;  /* 0x0000000300047305 */ /* 0x000e62000020e900 */
[----:B------:R-:W-:Y:S02]  /*7c20*/  FSETP.GEU.AND P5, PT, R3, 127, PT ;  /* 0x42fe00000300780b */ /* 0x000fe40003fae000 */
[----:B------:R-:W-:Y:S02]  /*7c30*/  FSETP.GEU.AND P1, PT, R7, 127, PT ;  /* 0x42fe00000700780b */ /* 0x000fe40003f2e000 */
[----:B------:R-:W-:-:S02]  /*7c40*/  FSETP.NAN.AND P4, PT, R13, R13, PT ;  /* 0x0000000d0d00720b */ /* 0x000fc40003f88000 */
[----:B--2---:R-:W-:Y:S01]  /*7c50*/  LOP3.LUT R13, R8, 0xffff, RZ, 0xc0, !PT ;  /* 0x0000ffff080d7812 */ /* 0x004fe200078ec0ff */
[----:B------:R-:W2:Y:S01]  /*7c60*/  F2I.S16.TRUNC.NTZ R5, R7 ;  /* 0x0000000700057305 */ /* 0x000ea2000020e900 */
[----:B------:R-:W-:Y:S02]  /*7c70*/  FSETP.NAN.AND P6, PT, R12, R12, PT ;  /* 0x0000000c0c00720b */ /* 0x000fe40003fc8000 */
[----:B------:R-:W-:Y:S02]  /*7c80*/  @P2 SEL R13, R13, 0x7f, P4 ;  /* 0x0000007f0d0d2807 */ /* 0x000fe40002000000 */
[----:B------:R-:W-:Y:S02]  /*7c90*/  FSETP.NAN.AND P2, PT, R3, R3, PT ;  /* 0x000000030300720b */ /* 0x000fe40003f48000 */
[----:B------:R-:W-:Y:S02]  /*7ca0*/  FSETP.NAN.AND P4, PT, R7, R7, PT ;  /* 0x000000070700720b */ /* 0x000fe40003f88000 */
[----:B0-----:R-:W-:-:S02]  /*7cb0*/  LOP3.LUT R8, R19, 0xffff, RZ, 0xc0, !PT ;  /* 0x0000ffff13087812 */ /* 0x001fc400078ec0ff */
[----:B-1----:R-:W-:Y:S02]  /*7cc0*/  LOP3.LUT R4, R4, 0xffff, RZ, 0xc0, !PT ;  /* 0x0000ffff04047812 */ /* 0x002fe400078ec0ff */
[----:B------:R-:W-:Y:S02]  /*7cd0*/  @P3 SEL R8, R8, 0x7f, P6 ;  /* 0x0000007f08083807 */ /* 0x000fe40003000000 */
[----:B------:R-:W-:Y:S02]  /*7ce0*/  @P5 SEL R4, R4, 0x7f, P2 ;  /* 0x0000007f04045807 */ /* 0x000fe40001000000 */
[----:B--2---:R-:W-:Y:S02]  /*7cf0*/  LOP3.LUT R5, R5, 0xffff, RZ, 0xc0, !PT ;  /* 0x0000ffff05057812 */ /* 0x004fe400078ec0ff */
[----:B------:R-:W-:Y:S02]  /*7d00*/  PRMT R10, R15, 0x3340, R10 ;  /* 0x000033400f0a7816 */ /* 0x000fe4000000000a */
[----:B------:R-:W-:-:S02]  /*7d10*/  @P1 SEL R5, R5, 0x7f, P4 ;  /* 0x0000007f05051807 */ /* 0x000fc40002000000 */
[----:B------:R-:W-:Y:S02]  /*7d20*/  PRMT R16, R17, 0x3340, R16 ;  /* 0x0000334011107816 */ /* 0x000fe40000000010 */
[----:B------:R-:W-:Y:S02]  /*7d30*/  PRMT R11, R11, 0x3340, R2 ;  /* 0x000033400b0b7816 */ /* 0x000fe40000000002 */
[----:B------:R-:W-:Y:S02]  /*7d40*/  PRMT R4, R13, 0x3340, R4 ;  /* 0x000033400d047816 */ /* 0x000fe40000000004 */
[----:B------:R-:W-:Y:S02]  /*7d50*/  PRMT R5, R8, 0x3340, R5 ;  /* 0x0000334008057816 */ /* 0x000fe40000000005 */
[----:B------:R-:W-:Y:S02]  /*7d60*/  SHF.R.S32.HI R3, RZ, 0x1f, R27 ;  /* 0x0000001fff037819 */ /* 0x000fe4000001141b */
[----:B------:R-:W-:-:S02]  /*7d70*/  IADD3 R2, P1, R27, c[0x0][0x1c0], RZ ;  /* 0x000070001b027a10 */ /* 0x000fc40007f3e0ff */
[----:B------:R-:W-:Y:S02]  /*7d80*/  PRMT R9, R9, 0x5410, R10 ;  /* 0x0000541009097816 */ /* 0x000fe4000000000a */
[----:B------:R-:W-:Y:S02]  /*7d90*/  PRMT R10, R16, 0x5410, R11 ;  /* 0x00005410100a7816 */ /* 0x000fe4000000000b */
[----:B------:R-:W-:Y:S02]  /*7da0*/  PRMT R8, R25, 0x5410, R6 ;  /* 0x0000541019087816 */ /* 0x000fe40000000006 */
[----:B------:R-:W-:Y:S02]  /*7db0*/  IADD3.X R3, R3, c[0x0][0x1c4], RZ, P1, !PT ;  /* 0x0000710003037a10 */ /* 0x000fe40000ffe4ff */
[----:B------:R-:W-:-:S05]  /*7dc0*/  PRMT R11, R4, 0x5410, R5 ;  /* 0x00005410040b7816 */ /* 0x000fca0000000005 */
[----:B------:R0:W-:Y:S01]  /*7dd0*/  @P0 STG.E.128 [R2.64], R8 ;  /* 0x0000000802000986 */ /* 0x0001e2000c101d0a */
[----:B------:R-:W-:Y:S01]  /*7de0*/  PLOP3.LUT P0, PT, PT, PT, UP0, 0x80, 0x0 ;  /* 0x000000000000781c */ /* 0x000fe20003f0f008 */
[----:B------:R-:W-:-:S12]  /*7df0*/  UPLOP3.LUT UP0, UPT, UPT, UPT, UPT, 0x40, 0x0 ;  /* 0x000000000000789c */ /* 0x000fd80003f0e870 */
[----:B------:R-:W-:Y:S05]  /*7e00*/  @P0 BRA `(.L_x_5) ;  /* 0xfffff24000000947 */ /* 0x000fea000383ffff */
[----:B------:R-:W-:Y:S05]  /*7e10*/  EXIT ;  /* 0x000000000000794d */ /* 0x000fea0003800000 */
.L_x_6:
[----:B------:R-:W-:-:S00]  /*7e20*/  BRA `(.L_x_6) ;  /* 0xfffffff000007947 */ /* 0x000fc0000383ffff */
[----:B------:R-:W-:-:S00]  /*7e30*/  NOP ;  /* 0x0000000000007918 */ /* 0x000fc00000000000 */
        /* <DEDUP_REMOVED lines=12> */
.L_x_7:


//--------------------- .nv.global.init           --------------------------
	.section	.nv.global.init,"aw",@progbits
.nv.global.init:
	.type		_$_str,@object
	.size		_$_str,(.L_0 - _$_str)
_$_str:
        /*0000*/ 	.byte	0x5f, 0x5f, 0x43, 0x55, 0x44, 0x41, 0x5f, 0x46, 0x54, 0x5a, 0x00
.L_0:


//--------------------- .nv.shared.triton_red_fused__to_copy_add_amax_amin_clamp_mul_native_layer_norm_reciprocal_12 --------------------------
	.section	.nv.shared.triton_red_fused__to_copy_add_amax_amin_clamp_mul_native_layer_norm_reciprocal_12,"aw",@nobits
	.sectionflags	@""
	.align	16
